	.target	sm_90a

	.elftype	@"ET_EXEC"


//--------------------- .note.nv.tkinfo           --------------------------
	.section	.note.nv.tkinfo,"",@"SHT_NOTE"
	.sectionflags	@"SHF_NOTE_NV_TKINFO"
	.tkinfo
        /*0018*/ 	.word	0x00000002
        /*0030*/ 	.string	""
        /*0030*/ 	.string	"ptxas"
        /*0030*/ 	.string	"Cuda compilation tools, release 13.0, V13.0.88"
        /*0030*/ 	.string	"Build cuda_13.0.r13.0/compiler.36424714_0"
        /*0030*/ 	.string	"-arch sm_90a -m 64 "



//--------------------- .note.nv.cuinfo           --------------------------
	.section	.note.nv.cuinfo,"",@"SHT_NOTE"
	.sectionflags	@"SHF_NOTE_NV_CUINFO"
        /*0018*/ 	.short	0x0002
        /*001a*/ 	.short	0x005a
        /*001c*/ 	.short	0x0082
	.zero		2


//--------------------- .nv.info                  --------------------------
	.section	.nv.info,"",@"SHT_CUDA_INFO"
	.align	4


	//----- nvinfo : EIATTR_REGCOUNT
	.align		4
        /*0000*/ 	.byte	0x04, 0x2f
        /*0002*/ 	.short	(.L_15 - .L_14)
	.align		4
.L_14:
        /*0004*/ 	.word	index@(_ZN7cutlass13device_kernelINS_4gemm6kernel13GemmUniversalIN4cute5tupleIJiiiiEEENS1_10collective13CollectiveMmaINS1_34MainloopSm90TmaGmmaWarpSpecializedILi3ENS5_IJNS4_1CILi1EEENSA_ILi2EEESB_EEENS1_35KernelTmaWarpSpecializedCooperativeEEENS5_IJNSA_ILi256EEESG_NSA_ILi128EEEEEENS_10tfloat32_tENS5_IJlSB_lEEESJ_SK_NS4_8TiledMMAINS4_8MMA_AtomIJNS4_4SM904GMMA30MMA_64x256x8_F32TF32TF32_SS_TNILNSO_7ScaleInE1ELSQ_1EEEEEENS4_6LayoutINS5_IJSC_SB_SB_EEENS5_IJSB_NSA_ILi0EEESV_EEEEENS5_IJNS4_10UnderscoreESY_SY_EEEEENS4_23SM90_TMA_LOAD_MULTICASTENS4_14ComposedLayoutINS4_7SwizzleILi3ELi4ELi3EEENS4_18smem_ptr_flag_bitsILi32EEENST_INS5_IJNSA_ILi8EEENSA_ILi32EEEEEENS5_IJS18_SB_EEEEEEEvNS4_8identityENS4_13SM90_TMA_LOADES1C_vS1D_EENS_8epilogue10collective6detail29Sm90TmaWarpSpecializedAdapterINS1H_15DefaultEpilogueISJ_SK_SK_NS1G_6thread17LinearCombinationISJ_Li1EffLNS1L_9ScaleType4KindE0ELNS_15FloatRoundStyleE2ESJ_EENS1_15EpilogueDefaultEEEEEvvEEEEvNT_6ParamsE)
        /*0008*/ 	.word	0x000000a8


	//----- nvinfo : EIATTR_FRAME_SIZE
	.align		4
.L_15:
        /*000c*/ 	.byte	0x04, 0x11
        /*000e*/ 	.short	(.L_17 - .L_16)
	.align		4
.L_16:
        /*0010*/ 	.word	index@(_ZN7cutlass13device_kernelINS_4gemm6kernel13GemmUniversalIN4cute5tupleIJiiiiEEENS1_10collective13CollectiveMmaINS1_34MainloopSm90TmaGmmaWarpSpecializedILi3ENS5_IJNS4_1CILi1EEENSA_ILi2EEESB_EEENS1_35KernelTmaWarpSpecializedCooperativeEEENS5_IJNSA_ILi256EEESG_NSA_ILi128EEEEEENS_10tfloat32_tENS5_IJlSB_lEEESJ_SK_NS4_8TiledMMAINS4_8MMA_AtomIJNS4_4SM904GMMA30MMA_64x256x8_F32TF32TF32_SS_TNILNSO_7ScaleInE1ELSQ_1EEEEEENS4_6LayoutINS5_IJSC_SB_SB_EEENS5_IJSB_NSA_ILi0EEESV_EEEEENS5_IJNS4_10UnderscoreESY_SY_EEEEENS4_23SM90_TMA_LOAD_MULTICASTENS4_14ComposedLayoutINS4_7SwizzleILi3ELi4ELi3EEENS4_18smem_ptr_flag_bitsILi32EEENST_INS5_IJNSA_ILi8EEENSA_ILi32EEEEEENS5_IJS18_SB_EEEEEEEvNS4_8identityENS4_13SM90_TMA_LOADES1C_vS1D_EENS_8epilogue10collective6detail29Sm90TmaWarpSpecializedAdapterINS1H_15DefaultEpilogueISJ_SK_SK_NS1G_6thread17LinearCombinationISJ_Li1EffLNS1L_9ScaleType4KindE0ELNS_15FloatRoundStyleE2ESJ_EENS1_15EpilogueDefaultEEEEEvvEEEEvNT_6ParamsE)
        /*0014*/ 	.word	0x000017e0


	//----- nvinfo : EIATTR_MIN_STACK_SIZE
	.align		4
.L_17:
        /*0018*/ 	.byte	0x04, 0x12
        /*001a*/ 	.short	(.L_19 - .L_18)
	.align		4
.L_18:
        /*001c*/ 	.word	index@(_ZN7cutlass13device_kernelINS_4gemm6kernel13GemmUniversalIN4cute5tupleIJiiiiEEENS1_10collective13CollectiveMmaINS1_34MainloopSm90TmaGmmaWarpSpecializedILi3ENS5_IJNS4_1CILi1EEENSA_ILi2EEESB_EEENS1_35KernelTmaWarpSpecializedCooperativeEEENS5_IJNSA_ILi256EEESG_NSA_ILi128EEEEEENS_10tfloat32_tENS5_IJlSB_lEEESJ_SK_NS4_8TiledMMAINS4_8MMA_AtomIJNS4_4SM904GMMA30MMA_64x256x8_F32TF32TF32_SS_TNILNSO_7ScaleInE1ELSQ_1EEEEEENS4_6LayoutINS5_IJSC_SB_SB_EEENS5_IJSB_NSA_ILi0EEESV_EEEEENS5_IJNS4_10UnderscoreESY_SY_EEEEENS4_23SM90_TMA_LOAD_MULTICASTENS4_14ComposedLayoutINS4_7SwizzleILi3ELi4ELi3EEENS4_18smem_ptr_flag_bitsILi32EEENST_INS5_IJNSA_ILi8EEENSA_ILi32EEEEEENS5_IJS18_SB_EEEEEEEvNS4_8identityENS4_13SM90_TMA_LOADES1C_vS1D_EENS_8epilogue10collective6detail29Sm90TmaWarpSpecializedAdapterINS1H_15DefaultEpilogueISJ_SK_SK_NS1G_6thread17LinearCombinationISJ_Li1EffLNS1L_9ScaleType4KindE0ELNS_15FloatRoundStyleE2ESJ_EENS1_15EpilogueDefaultEEEEEvvEEEEvNT_6ParamsE)
        /*0020*/ 	.word	0x000017e0
.L_19:


//--------------------- .nv.compat                --------------------------
	.section	.nv.compat,"",@"SHT_CUDA_COMPAT_INFO"
	.align	4
        /*0000*/ 	.byte	0x02, 0x09, 0x01, 0x00, 0x02, 0x02, 0x04, 0x00, 0x02, 0x05, 0x05, 0x00, 0x03, 0x07, 0x01, 0x01
        /*0010*/ 	.byte	0x02, 0x03, 0x01, 0x00, 0x02, 0x06, 0x01, 0x00, 0x04, 0x0b, 0x08, 0x00, 0x00, 0x00, 0x00, 0x00
        /*0020*/ 	.byte	0x00, 0x00, 0x00, 0x00


//--------------------- .nv.info._ZN7cutlass13device_kernelINS_4gemm6kernel13GemmUniversalIN4cute5tupleIJiiiiEEENS1_10collective13CollectiveMmaINS1_34MainloopSm90TmaGmmaWarpSpecializedILi3ENS5_IJNS4_1CILi1EEENSA_ILi2EEESB_EEENS1_35KernelTmaWarpSpecializedCooperativeEEENS5_IJNSA_ILi256EEESG_NSA_ILi128EEEEEENS_10tfloat32_tENS5_IJlSB_lEEESJ_SK_NS4_8TiledMMAINS4_8MMA_AtomIJNS4_4SM904GMMA30MMA_64x256x8_F32TF32TF32_SS_TNILNSO_7ScaleInE1ELSQ_1EEEEEENS4_6LayoutINS5_IJSC_SB_SB_EEENS5_IJSB_NSA_ILi0EEESV_EEEEENS5_IJNS4_10UnderscoreESY_SY_EEEEENS4_23SM90_TMA_LOAD_MULTICASTENS4_14ComposedLayoutINS4_7SwizzleILi3ELi4ELi3EEENS4_18smem_ptr_flag_bitsILi32EEENST_INS5_IJNSA_ILi8EEENSA_ILi32EEEEEENS5_IJS18_SB_EEEEEEEvNS4_8identityENS4_13SM90_TMA_LOADES1C_vS1D_EENS_8epilogue10collective6detail29Sm90TmaWarpSpecializedAdapterINS1H_15DefaultEpilogueISJ_SK_SK_NS1G_6thread17LinearCombinationISJ_Li1EffLNS1L_9ScaleType4KindE0ELNS_15FloatRoundStyleE2ESJ_EENS1_15EpilogueDefaultEEEEEvvEEEEvNT_6ParamsE --------------------------
	.section	.nv.info._ZN7cutlass13device_kernelINS_4gemm6kernel13GemmUniversalIN4cute5tupleIJiiiiEEENS1_10collective13CollectiveMmaINS1_34MainloopSm90TmaGmmaWarpSpecializedILi3ENS5_IJNS4_1CILi1EEENSA_ILi2EEESB_EEENS1_35KernelTmaWarpSpecializedCooperativeEEENS5_IJNSA_ILi256EEESG_NSA_ILi128EEEEEENS_10tfloat32_tENS5_IJlSB_lEEESJ_SK_NS4_8TiledMMAINS4_8MMA_AtomIJNS4_4SM904GMMA30MMA_64x256x8_F32TF32TF32_SS_TNILNSO_7ScaleInE1ELSQ_1EEEEEENS4_6LayoutINS5_IJSC_SB_SB_EEENS5_IJSB_NSA_ILi0EEESV_EEEEENS5_IJNS4_10UnderscoreESY_SY_EEEEENS4_23SM90_TMA_LOAD_MULTICASTENS4_14ComposedLayoutINS4_7SwizzleILi3ELi4ELi3EEENS4_18smem_ptr_flag_bitsILi32EEENST_INS5_IJNSA_ILi8EEENSA_ILi32EEEEEENS5_IJS18_SB_EEEEEEEvNS4_8identityENS4_13SM90_TMA_LOADES1C_vS1D_EENS_8epilogue10collective6detail29Sm90TmaWarpSpecializedAdapterINS1H_15DefaultEpilogueISJ_SK_SK_NS1G_6thread17LinearCombinationISJ_Li1EffLNS1L_9ScaleType4KindE0ELNS_15FloatRoundStyleE2ESJ_EENS1_15EpilogueDefaultEEEEEvvEEEEvNT_6ParamsE,"",@"SHT_CUDA_INFO"
	.sectionflags	@""
	.align	4


	//----- nvinfo : EIATTR_CUDA_API_VERSION
	.align		4
        /*0000*/ 	.byte	0x04, 0x37
        /*0002*/ 	.short	(.L_21 - .L_20)
.L_20:
        /*0004*/ 	.word	0x00000082


	//----- nvinfo : EIATTR_KPARAM_INFO
	.align		4
.L_21:
        /*0008*/ 	.byte	0x04, 0x17
        /*000a*/ 	.short	(.L_23 - .L_22)
.L_22:
        /*000c*/ 	.word	0x00000000
        /*0010*/ 	.short	0x0000
        /*0012*/ 	.short	0x0070
        /*0014*/ 	.byte	0x00, 0xf0, 0x01, 0x10


	//----- nvinfo : EIATTR_SPARSE_MMA_MASK
	.align		4
.L_23:
        /*0018*/ 	.byte	0x03, 0x50
        /*001a*/ 	.short	0x0000


	//----- nvinfo : EIATTR_MAXREG_COUNT
	.align		4
        /*001c*/ 	.byte	0x03, 0x1b
        /*001e*/ 	.short	0x00a8


	//----- nvinfo : EIATTR_NUM_BARRIERS
	.align		4
        /*0020*/ 	.byte	0x02, 0x4c
        /*0022*/ 	.byte	0x01
	.zero		1


	//----- nvinfo : EIATTR_EXTERNS
	.align		4
        /*0024*/ 	.byte	0x04, 0x0f
        /*0026*/ 	.short	(.L_25 - .L_24)


	//   ....[0]....
	.align		4
.L_24:
        /*0028*/ 	.word	index@(__assertfail)


	//----- nvinfo : EIATTR_ANNOTATIONS
	.align		4
.L_25:
        /*002c*/ 	.byte	0x04, 0x55
        /*002e*/ 	.short	(.L_27 - .L_26)


	//   ....[0]....
.L_26:
        /*0030*/ 	.word	0x00000001
        /*0034*/ 	.byte	0x70, 0x09, 0x00, 0x00, 0x01, 0x00, 0x00, 0x00, 0x80, 0x09, 0x00, 0x00, 0x01, 0x00, 0x00, 0x00
        /* <DEDUP_REMOVED lines=2735> */
        /*ab34*/ 	.byte	0x10, 0x2a, 0x03, 0x00, 0x01, 0x00, 0x00, 0x00, 0x30, 0x2a, 0x03, 0x00


	//----- nvinfo : EIATTR_MERCURY_ISA_VERSION
	.align		4
.L_27:
        /*ab40*/ 	.byte	0x03, 0x5f
        /*ab42*/ 	.short	0x0101


	//----- nvinfo : EIATTR_INT_WARP_WIDE_INSTR_OFFSETS
	.align		4
        /*ab44*/ 	.byte	0x04, 0x31
        /*ab46*/ 	.short	(.L_29 - .L_28)


	//   ....[0]....
.L_28:
        /*ab48*/ 	.word	0x00000530


	//   ....[1]....
        /*ab4c*/ 	.word	0x000005e0


	//   ....[2]....
        /*ab50*/ 	.word	0x000006c0


	//----- nvinfo : EIATTR_COOP_GROUP_MASK_REGIDS
	.align		4
.L_29:
        /*ab54*/ 	.byte	0x04, 0x29
        /*ab56*/ 	.short	(.L_31 - .L_30)


	//   ....[0]....
.L_30:
        /*ab58*/ 	.word	0xffffffff


	//   ....[1]....
        /*ab5c*/ 	.word	0xffffffff


	//   ....[2]....
        /*ab60*/ 	.word	0xffffffff


	//   ....[3]....
        /*ab64*/ 	.word	0xffffffff


	//   ....[4]....
        /*ab68*/ 	.word	0xffffffff


	//   ....[5]....
        /*ab6c*/ 	.word	0xffffffff


	//----- nvinfo : EIATTR_COOP_GROUP_INSTR_OFFSETS
	.align		4
.L_31:
        /*ab70*/ 	.byte	0x04, 0x28
        /*ab72*/ 	.short	(.L_33 - .L_32)


	//   ....[0]....
.L_32:
        /*ab74*/ 	.word	0x00000070


	//   ....[1]....
        /*ab78*/ 	.word	0x00000080


	//   ....[2]....
        /*ab7c*/ 	.word	0x000001a0


	//   ....[3]....
        /*ab80*/ 	.word	0x000003a0


	//   ....[4]....
        /*ab84*/ 	.word	0x000007b0


	//   ....[5]....
        /*ab88*/ 	.word	0x00001380


	//----- nvinfo : EIATTR_REG_RECONFIG
	.align		4
.L_33:
        /*ab8c*/ 	.byte	0x01, 0x54
	.zero		2


	//----- nvinfo : EIATTR_SYSCALL_OFFSETS
	.align		4
        /*ab90*/ 	.byte	0x04, 0x46
        /*ab92*/ 	.short	(.L_35 - .L_34)


	//   ....[0]....
.L_34:
        /*ab94*/ 	.word	0x00001530


	//----- nvinfo : EIATTR_MBARRIER_INSTR_OFFSETS
	.align		4
.L_35:
        /*ab98*/ 	.byte	0x04, 0x39
        /*ab9a*/ 	.short	(.L_37 - .L_36)


	//   ....[0]....
.L_36:
        /*ab9c*/ 	.word	0x00000320
        /*aba0*/ 	.word	0x000000ff
        /*aba4*/ 	.word	0x00000000
        /*aba8*/ 	.short	0x0100
        /*abaa*/ 	.byte	0x08
	.zero		1


	//   ....[1]....
        /*abac*/ 	.word	0x00000330
        /*abb0*/ 	.word	0x000000ff
        /*abb4*/ 	.word	0x00000018
        /*abb8*/ 	.short	0x0100
        /*abba*/ 	.byte	0x08
	.zero		1


	//   ....[2]....
        /*abbc*/ 	.word	0x00000340
        /*abc0*/ 	.word	0x000000ff
        /*abc4*/ 	.word	0x00000008
        /*abc8*/ 	.short	0x0100
        /*abca*/ 	.byte	0x08
	.zero		1


	//   ....[3]....
        /*abcc*/ 	.word	0x00000350
        /*abd0*/ 	.word	0x000000ff
        /*abd4*/ 	.word	0x00000020
        /*abd8*/ 	.short	0x0100
        /*abda*/ 	.byte	0x08
	.zero		1


	//   ....[4]....
        /*abdc*/ 	.word	0x00000360
        /*abe0*/ 	.word	0x000000ff
        /*abe4*/ 	.word	0x00000010
        /*abe8*/ 	.short	0x0100
        /*abea*/ 	.byte	0x08
	.zero		1


	//   ....[5]....
        /*abec*/ 	.word	0x00000370
        /*abf0*/ 	.word	0x000000ff
        /*abf4*/ 	.word	0x00000028
        /*abf8*/ 	.short	0x0100
        /*abfa*/ 	.byte	0x08
	.zero		1


	//   ....[6]....
        /*abfc*/ 	.word	0x00000730
        /*ac00*/ 	.word	0x000000ff
        /*ac04*/ 	.word	0x00000040
        /*ac08*/ 	.short	0x0100
        /*ac0a*/ 	.byte	0x07
	.zero		1


	//   ....[7]....
        /*ac0c*/ 	.word	0x00000760
        /*ac10*/ 	.word	0x000000ff
        /*ac14*/ 	.word	0x00000048
        /*ac18*/ 	.short	0x0100
        /*ac1a*/ 	.byte	0x07
	.zero		1


	//   ....[8]....
        /*ac1c*/ 	.word	0x00001610
        /*ac20*/ 	.word	0x00000004
        /*ac24*/ 	.word	0x00000000
        /*ac28*/ 	.short	0x010a
        /*ac2a*/ 	.byte	0x3f
	.zero		1


	//   ....[9]....
        /*ac2c*/ 	.word	0x00001650
        /*ac30*/ 	.word	0x00000004
        /*ac34*/ 	.word	0x00000000
        /*ac38*/ 	.short	0x010a
        /*ac3a*/ 	.byte	0x3f
	.zero		1


	//   ....[10]....
        /*ac3c*/ 	.word	0x00010c50
        /*ac40*/ 	.word	0x00000003
        /*ac44*/ 	.word	0x00000000
        /*ac48*/ 	.short	0x010a
        /*ac4a*/ 	.byte	0x3f
	.zero		1


	//   ....[11]....
        /*ac4c*/ 	.word	0x00010c90
        /*ac50*/ 	.word	0x00000003
        /*ac54*/ 	.word	0x00000000
        /*ac58*/ 	.short	0x010a
        /*ac5a*/ 	.byte	0x3f
	.zero		1


	//   ....[12]....
        /*ac5c*/ 	.word	0x00020d10
        /*ac60*/ 	.word	0x00000003
        /*ac64*/ 	.word	0x00000000
        /*ac68*/ 	.short	0x0101
        /*ac6a*/ 	.byte	0x3f
	.zero		1


	//   ....[13]....
        /*ac6c*/ 	.word	0x00020f40
        /*ac70*/ 	.word	0x00000000
        /*ac74*/ 	.word	0x00000000
        /*ac78*/ 	.short	0x0101
        /*ac7a*/ 	.byte	0x3f
	.zero		1


	//   ....[14]....
        /*ac7c*/ 	.word	0x00032370
        /*ac80*/ 	.word	0x0000000f
        /*ac84*/ 	.word	0x00000018
        /*ac88*/ 	.short	0x010a
        /*ac8a*/ 	.byte	0x3f
	.zero		1


	//   ....[15]....
        /*ac8c*/ 	.word	0x00032940
        /*ac90*/ 	.word	0x00000003
        /*ac94*/ 	.word	0x00000048
        /*ac98*/ 	.short	0x0101
        /*ac9a*/ 	.byte	0x3f
	.zero		1


	//   ....[16]....
        /*ac9c*/ 	.word	0x00033130
        /*aca0*/ 	.word	0x00000005
        /*aca4*/ 	.word	0x00000000
        /*aca8*/ 	.short	0x010a
        /*acaa*/ 	.byte	0x3f
	.zero		1


	//   ....[17]....
        /*acac*/ 	.word	0x000331c0
        /*acb0*/ 	.word	0x00000007
        /*acb4*/ 	.word	0x00000000
        /*acb8*/ 	.short	0x010a
        /*acba*/ 	.byte	0x3f
	.zero		1


	//   ....[18]....
        /*acbc*/ 	.word	0x00033250
        /*acc0*/ 	.word	0x00000003
        /*acc4*/ 	.word	0x00000000
        /*acc8*/ 	.short	0x010a
        /*acca*/ 	.byte	0x3f
	.zero		1


	//   ....[19]....
        /*accc*/ 	.word	0x000332b0
        /*acd0*/ 	.word	0x00000004
        /*acd4*/ 	.word	0x00000000
        /*acd8*/ 	.short	0x010a
        /*acda*/ 	.byte	0x3f
	.zero		1


	//   ....[20]....
        /*acdc*/ 	.word	0x00033300
        /*ace0*/ 	.word	0x00000003
        /*ace4*/ 	.word	0x00000000
        /*ace8*/ 	.short	0x010a
        /*acea*/ 	.byte	0x3f
	.zero		1


	//   ....[21]....
        /*acec*/ 	.word	0x000333d0
        /*acf0*/ 	.word	0x0000000f
        /*acf4*/ 	.word	0x00000018
        /*acf8*/ 	.short	0x010a
        /*acfa*/ 	.byte	0x3f
	.zero		1


	//   ....[22]....
        /*acfc*/ 	.word	0x000334a0
        /*ad00*/ 	.word	0x00000005
        /*ad04*/ 	.word	0x00000000
        /*ad08*/ 	.short	0x010a
        /*ad0a*/ 	.byte	0x3f
	.zero		1


	//   ....[23]....
        /*ad0c*/ 	.word	0x000334f0
        /*ad10*/ 	.word	0x00000007
        /*ad14*/ 	.word	0x00000000
        /*ad18*/ 	.short	0x010a
        /*ad1a*/ 	.byte	0x3f
	.zero		1


	//----- nvinfo : EIATTR_NUM_MBARRIERS
	.align		4
.L_37:
        /*ad1c*/ 	.byte	0x03, 0x38
        /*ad1e*/ 	.short	0x0008


	//----- nvinfo : EIATTR_EXIT_INSTR_OFFSETS
	.align		4
        /*ad20*/ 	.byte	0x04, 0x1c
        /*ad22*/ 	.short	(.L_39 - .L_38)


	//   ....[0]....
.L_38:
        /*ad24*/ 	.word	0x00000a10


	//   ....[1]....
        /*ad28*/ 	.word	0x000012a0


	//   ....[2]....
        /*ad2c*/ 	.word	0x000319f0


	//   ....[3]....
        /*ad30*/ 	.word	0x00032010


	//   ....[4]....
        /*ad34*/ 	.word	0x000332a0


	//----- nvinfo : EIATTR_MAX_THREADS
	.align		4
.L_39:
        /*ad38*/ 	.byte	0x04, 0x05
        /*ad3a*/ 	.short	(.L_41 - .L_40)
.L_40:
        /*ad3c*/ 	.word	0x00000180
        /*ad40*/ 	.word	0x00000001
        /*ad44*/ 	.word	0x00000001


	//----- nvinfo : EIATTR_CRS_STACK_SIZE
	.align		4
.L_41:
        /*ad48*/ 	.byte	0x04, 0x1e
        /*ad4a*/ 	.short	(.L_43 - .L_42)
.L_42:
        /*ad4c*/ 	.word	0x00000000


	//----- nvinfo : EIATTR_CBANK_PARAM_SIZE
	.align		4
.L_43:
        /*ad50*/ 	.byte	0x03, 0x19
        /*ad52*/ 	.short	0x0470


	//----- nvinfo : EIATTR_PARAM_CBANK
	.align		4
        /*ad54*/ 	.byte	0x04, 0x0a
        /*ad56*/ 	.short	(.L_45 - .L_44)
	.align		4
.L_44:
        /*ad58*/ 	.word	index@(.nv.constant0._ZN7cutlass13device_kernelINS_4gemm6kernel13GemmUniversalIN4cute5tupleIJiiiiEEENS1_10collective13CollectiveMmaINS1_34MainloopSm90TmaGmmaWarpSpecializedILi3ENS5_IJNS4_1CILi1EEENSA_ILi2EEESB_EEENS1_35KernelTmaWarpSpecializedCooperativeEEENS5_IJNSA_ILi256EEESG_NSA_ILi128EEEEEENS_10tfloat32_tENS5_IJlSB_lEEESJ_SK_NS4_8TiledMMAINS4_8MMA_AtomIJNS4_4SM904GMMA30MMA_64x256x8_F32TF32TF32_SS_TNILNSO_7ScaleInE1ELSQ_1EEEEEENS4_6LayoutINS5_IJSC_SB_SB_EEENS5_IJSB_NSA_ILi0EEESV_EEEEENS5_IJNS4_10UnderscoreESY_SY_EEEEENS4_23SM90_TMA_LOAD_MULTICASTENS4_14ComposedLayoutINS4_7SwizzleILi3ELi4ELi3EEENS4_18smem_ptr_flag_bitsILi32EEENST_INS5_IJNSA_ILi8EEENSA_ILi32EEEEEENS5_IJS18_SB_EEEEEEEvNS4_8identityENS4_13SM90_TMA_LOADES1C_vS1D_EENS_8epilogue10collective6detail29Sm90TmaWarpSpecializedAdapterINS1H_15DefaultEpilogueISJ_SK_SK_NS1G_6thread17LinearCombinationISJ_Li1EffLNS1L_9ScaleType4KindE0ELNS_15FloatRoundStyleE2ESJ_EENS1_15EpilogueDefaultEEEEEvvEEEEvNT_6ParamsE)
        /*ad5c*/ 	.short	0x0210
        /*ad5e*/ 	.short	0x0470


	//----- nvinfo : EIATTR_SW_WAR
	.align		4
.L_45:
        /*ad60*/ 	.byte	0x04, 0x36
        /*ad62*/ 	.short	(.L_47 - .L_46)
.L_46:
        /*ad64*/ 	.word	0x00000008
.L_47:


//--------------------- .nv.callgraph             --------------------------
	.section	.nv.callgraph,"",@"SHT_CUDA_CALLGRAPH"
	.align	4
	.sectionentsize	8
	.align		4
        /*0000*/ 	.word	0x00000000
	.align		4
        /*0004*/ 	.word	0xffffffff
	.align		4
        /*0008*/ 	.word	index@(_ZN7cutlass13device_kernelINS_4gemm6kernel13GemmUniversalIN4cute5tupleIJiiiiEEENS1_10collective13CollectiveMmaINS1_34MainloopSm90TmaGmmaWarpSpecializedILi3ENS5_IJNS4_1CILi1EEENSA_ILi2EEESB_EEENS1_35KernelTmaWarpSpecializedCooperativeEEENS5_IJNSA_ILi256EEESG_NSA_ILi128EEEEEENS_10tfloat32_tENS5_IJlSB_lEEESJ_SK_NS4_8TiledMMAINS4_8MMA_AtomIJNS4_4SM904GMMA30MMA_64x256x8_F32TF32TF32_SS_TNILNSO_7ScaleInE1ELSQ_1EEEEEENS4_6LayoutINS5_IJSC_SB_SB_EEENS5_IJSB_NSA_ILi0EEESV_EEEEENS5_IJNS4_10UnderscoreESY_SY_EEEEENS4_23SM90_TMA_LOAD_MULTICASTENS4_14ComposedLayoutINS4_7SwizzleILi3ELi4ELi3EEENS4_18smem_ptr_flag_bitsILi32EEENST_INS5_IJNSA_ILi8EEENSA_ILi32EEEEEENS5_IJS18_SB_EEEEEEEvNS4_8identityENS4_13SM90_TMA_LOADES1C_vS1D_EENS_8epilogue10collective6detail29Sm90TmaWarpSpecializedAdapterINS1H_15DefaultEpilogueISJ_SK_SK_NS1G_6thread17LinearCombinationISJ_Li1EffLNS1L_9ScaleType4KindE0ELNS_15FloatRoundStyleE2ESJ_EENS1_15EpilogueDefaultEEEEEvvEEEEvNT_6ParamsE)
	.align		4
        /*000c*/ 	.word	index@(__assertfail)
	.align		4
        /*0010*/ 	.word	0x00000000
	.align		4
        /*0014*/ 	.word	0xfffffffe
	.align		4
        /*0018*/ 	.word	0x00000000
	.align		4
        /*001c*/ 	.word	0xfffffffd
	.align		4
        /*0020*/ 	.word	0x00000000
	.align		4
        /*0024*/ 	.word	0xfffffffc


//--------------------- .nv.constant4             --------------------------
	.section	.nv.constant4,"a",@progbits
	.align	8
	.align		8
.nv.constant4:
        /*0000*/ 	.dword	__assertfail
	.align		8
        /*0008*/ 	.dword	__unnamed_1
	.align		8
        /*0010*/ 	.dword	_ZN39_INTERNAL_2a65e4bb_4_k_cu_268ce282_59524cuda3std3__45__cpo5beginE
	.align		8
        /*0018*/ 	.dword	_ZN39_INTERNAL_2a65e4bb_4_k_cu_268ce282_59524cuda3std3__45__cpo3endE
	.align		8
        /*0020*/ 	.dword	_ZN39_INTERNAL_2a65e4bb_4_k_cu_268ce282_59524cuda3std3__45__cpo6cbeginE
	.align		8
        /*0028*/ 	.dword	_ZN39_INTERNAL_2a65e4bb_4_k_cu_268ce282_59524cuda3std3__45__cpo4cendE
	.align		8
        /*0030*/ 	.dword	_ZN39_INTERNAL_2a65e4bb_4_k_cu_268ce282_59524cuda3std3__441_GLOBAL__N__2a65e4bb_4_k_cu_268ce282_59526ignoreE
	.align		8
        /*0038*/ 	.dword	_ZN39_INTERNAL_2a65e4bb_4_k_cu_268ce282_59524cuda3std3__419piecewise_constructE
	.align		8
        /*0040*/ 	.dword	_ZN39_INTERNAL_2a65e4bb_4_k_cu_268ce282_59524cuda3std3__48in_placeE
	.align		8
        /*0048*/ 	.dword	_ZN39_INTERNAL_2a65e4bb_4_k_cu_268ce282_59524cuda3std6ranges3__45__cpo4swapE
	.align		8
        /*0050*/ 	.dword	_ZN39_INTERNAL_2a65e4bb_4_k_cu_268ce282_59524cuda3std6ranges3__45__cpo9iter_moveE
	.align		8
        /*0058*/ 	.dword	_ZN39_INTERNAL_2a65e4bb_4_k_cu_268ce282_59524cute7productE
	.align		8
        /*0060*/ 	.dword	_ZN39_INTERNAL_2a65e4bb_4_k_cu_268ce282_59524cute1_E
	.align		8
        /*0068*/ 	.dword	$str$22
	.align		8
        /*0070*/ 	.dword	$str$23


//--------------------- .text._ZN7cutlass13device_kernelINS_4gemm6kernel13GemmUniversalIN4cute5tupleIJiiiiEEENS1_10collective13CollectiveMmaINS1_34MainloopSm90TmaGmmaWarpSpecializedILi3ENS5_IJNS4_1CILi1EEENSA_ILi2EEESB_EEENS1_35KernelTmaWarpSpecializedCooperativeEEENS5_IJNSA_ILi256EEESG_NSA_ILi128EEEEEENS_10tfloat32_tENS5_IJlSB_lEEESJ_SK_NS4_8TiledMMAINS4_8MMA_AtomIJNS4_4SM904GMMA30MMA_64x256x8_F32TF32TF32_SS_TNILNSO_7ScaleInE1ELSQ_1EEEEEENS4_6LayoutINS5_IJSC_SB_SB_EEENS5_IJSB_NSA_ILi0EEESV_EEEEENS5_IJNS4_10UnderscoreESY_SY_EEEEENS4_23SM90_TMA_LOAD_MULTICASTENS4_14ComposedLayoutINS4_7SwizzleILi3ELi4ELi3EEENS4_18smem_ptr_flag_bitsILi32EEENST_INS5_IJNSA_ILi8EEENSA_ILi32EEEEEENS5_IJS18_SB_EEEEEEEvNS4_8identityENS4_13SM90_TMA_LOADES1C_vS1D_EENS_8epilogue10collective6detail29Sm90TmaWarpSpecializedAdapterINS1H_15DefaultEpilogueISJ_SK_SK_NS1G_6thread17LinearCombinationISJ_Li1EffLNS1L_9ScaleType4KindE0ELNS_15FloatRoundStyleE2ESJ_EENS1_15EpilogueDefaultEEEEEvvEEEEvNT_6ParamsE --------------------------
	.section	.text._ZN7cutlass13device_kernelINS_4gemm6kernel13GemmUniversalIN4cute5tupleIJiiiiEEENS1_10collective13CollectiveMmaINS1_34MainloopSm90TmaGmmaWarpSpecializedILi3ENS5_IJNS4_1CILi1EEENSA_ILi2EEESB_EEENS1_35KernelTmaWarpSpecializedCooperativeEEENS5_IJNSA_ILi256EEESG_NSA_ILi128EEEEEENS_10tfloat32_tENS5_IJlSB_lEEESJ_SK_NS4_8TiledMMAINS4_8MMA_AtomIJNS4_4SM904GMMA30MMA_64x256x8_F32TF32TF32_SS_TNILNSO_7ScaleInE1ELSQ_1EEEEEENS4_6LayoutINS5_IJSC_SB_SB_EEENS5_IJSB_NSA_ILi0EEESV_EEEEENS5_IJNS4_10UnderscoreESY_SY_EEEEENS4_23SM90_TMA_LOAD_MULTICASTENS4_14ComposedLayoutINS4_7SwizzleILi3ELi4ELi3EEENS4_18smem_ptr_flag_bitsILi32EEENST_INS5_IJNSA_ILi8EEENSA_ILi32EEEEEENS5_IJS18_SB_EEEEEEEvNS4_8identityENS4_13SM90_TMA_LOADES1C_vS1D_EENS_8epilogue10collective6detail29Sm90TmaWarpSpecializedAdapterINS1H_15DefaultEpilogueISJ_SK_SK_NS1G_6thread17LinearCombinationISJ_Li1EffLNS1L_9ScaleType4KindE0ELNS_15FloatRoundStyleE2ESJ_EENS1_15EpilogueDefaultEEEEEvvEEEEvNT_6ParamsE,"ax",@progbits
	.align	128
.text._ZN7cutlass13device_kernelINS_4gemm6kernel13GemmUniversalIN4cute5tupleIJiiiiEEENS1_10collective13CollectiveMmaINS1_34MainloopSm90TmaGmmaWarpSpecializedILi3ENS5_IJNS4_1CILi1EEENSA_ILi2EEESB_EEENS1_35KernelTmaWarpSpecializedCooperativeEEENS5_IJNSA_ILi256EEESG_NSA_ILi128EEEEEENS_10tfloat32_tENS5_IJlSB_lEEESJ_SK_NS4_8TiledMMAINS4_8MMA_AtomIJNS4_4SM904GMMA30MMA_64x256x8_F32TF32TF32_SS_TNILNSO_7ScaleInE1ELSQ_1EEEEEENS4_6LayoutINS5_IJSC_SB_SB_EEENS5_IJSB_NSA_ILi0EEESV_EEEEENS5_IJNS4_10UnderscoreESY_SY_EEEEENS4_23SM90_TMA_LOAD_MULTICASTENS4_14ComposedLayoutINS4_7SwizzleILi3ELi4ELi3EEENS4_18smem_ptr_flag_bitsILi32EEENST_INS5_IJNSA_ILi8EEENSA_ILi32EEEEEENS5_IJS18_SB_EEEEEEEvNS4_8identityENS4_13SM90_TMA_LOADES1C_vS1D_EENS_8epilogue10collective6detail29Sm90TmaWarpSpecializedAdapterINS1H_15DefaultEpilogueISJ_SK_SK_NS1G_6thread17LinearCombinationISJ_Li1EffLNS1L_9ScaleType4KindE0ELNS_15FloatRoundStyleE2ESJ_EENS1_15EpilogueDefaultEEEEEvvEEEEvNT_6ParamsE:
        .type           _ZN7cutlass13device_kernelINS_4gemm6kernel13GemmUniversalIN4cute5tupleIJiiiiEEENS1_10collective13CollectiveMmaINS1_34MainloopSm90TmaGmmaWarpSpecializedILi3ENS5_IJNS4_1CILi1EEENSA_ILi2EEESB_EEENS1_35KernelTmaWarpSpecializedCooperativeEEENS5_IJNSA_ILi256EEESG_NSA_ILi128EEEEEENS_10tfloat32_tENS5_IJlSB_lEEESJ_SK_NS4_8TiledMMAINS4_8MMA_AtomIJNS4_4SM904GMMA30MMA_64x256x8_F32TF32TF32_SS_TNILNSO_7ScaleInE1ELSQ_1EEEEEENS4_6LayoutINS5_IJSC_SB_SB_EEENS5_IJSB_NSA_ILi0EEESV_EEEEENS5_IJNS4_10UnderscoreESY_SY_EEEEENS4_23SM90_TMA_LOAD_MULTICASTENS4_14ComposedLayoutINS4_7SwizzleILi3ELi4ELi3EEENS4_18smem_ptr_flag_bitsILi32EEENST_INS5_IJNSA_ILi8EEENSA_ILi32EEEEEENS5_IJS18_SB_EEEEEEEvNS4_8identityENS4_13SM90_TMA_LOADES1C_vS1D_EENS_8epilogue10collective6detail29Sm90TmaWarpSpecializedAdapterINS1H_15DefaultEpilogueISJ_SK_SK_NS1G_6thread17LinearCombinationISJ_Li1EffLNS1L_9ScaleType4KindE0ELNS_15FloatRoundStyleE2ESJ_EENS1_15EpilogueDefaultEEEEEvvEEEEvNT_6ParamsE,@function
        .size           _ZN7cutlass13device_kernelINS_4gemm6kernel13GemmUniversalIN4cute5tupleIJiiiiEEENS1_10collective13CollectiveMmaINS1_34MainloopSm90TmaGmmaWarpSpecializedILi3ENS5_IJNS4_1CILi1EEENSA_ILi2EEESB_EEENS1_35KernelTmaWarpSpecializedCooperativeEEENS5_IJNSA_ILi256EEESG_NSA_ILi128EEEEEENS_10tfloat32_tENS5_IJlSB_lEEESJ_SK_NS4_8TiledMMAINS4_8MMA_AtomIJNS4_4SM904GMMA30MMA_64x256x8_F32TF32TF32_SS_TNILNSO_7ScaleInE1ELSQ_1EEEEEENS4_6LayoutINS5_IJSC_SB_SB_EEENS5_IJSB_NSA_ILi0EEESV_EEEEENS5_IJNS4_10UnderscoreESY_SY_EEEEENS4_23SM90_TMA_LOAD_MULTICASTENS4_14ComposedLayoutINS4_7SwizzleILi3ELi4ELi3EEENS4_18smem_ptr_flag_bitsILi32EEENST_INS5_IJNSA_ILi8EEENSA_ILi32EEEEEENS5_IJS18_SB_EEEEEEEvNS4_8identityENS4_13SM90_TMA_LOADES1C_vS1D_EENS_8epilogue10collective6detail29Sm90TmaWarpSpecializedAdapterINS1H_15DefaultEpilogueISJ_SK_SK_NS1G_6thread17LinearCombinationISJ_Li1EffLNS1L_9ScaleType4KindE0ELNS_15FloatRoundStyleE2ESJ_EENS1_15EpilogueDefaultEEEEEvvEEEEvNT_6ParamsE,(.L_x_579 - _ZN7cutlass13device_kernelINS_4gemm6kernel13GemmUniversalIN4cute5tupleIJiiiiEEENS1_10collective13CollectiveMmaINS1_34MainloopSm90TmaGmmaWarpSpecializedILi3ENS5_IJNS4_1CILi1EEENSA_ILi2EEESB_EEENS1_35KernelTmaWarpSpecializedCooperativeEEENS5_IJNSA_ILi256EEESG_NSA_ILi128EEEEEENS_10tfloat32_tENS5_IJlSB_lEEESJ_SK_NS4_8TiledMMAINS4_8MMA_AtomIJNS4_4SM904GMMA30MMA_64x256x8_F32TF32TF32_SS_TNILNSO_7ScaleInE1ELSQ_1EEEEEENS4_6LayoutINS5_IJSC_SB_SB_EEENS5_IJSB_NSA_ILi0EEESV_EEEEENS5_IJNS4_10UnderscoreESY_SY_EEEEENS4_23SM90_TMA_LOAD_MULTICASTENS4_14ComposedLayoutINS4_7SwizzleILi3ELi4ELi3EEENS4_18smem_ptr_flag_bitsILi32EEENST_INS5_IJNSA_ILi8EEENSA_ILi32EEEEEENS5_IJS18_SB_EEEEEEEvNS4_8identityENS4_13SM90_TMA_LOADES1C_vS1D_EENS_8epilogue10collective6detail29Sm90TmaWarpSpecializedAdapterINS1H_15DefaultEpilogueISJ_SK_SK_NS1G_6thread17LinearCombinationISJ_Li1EffLNS1L_9ScaleType4KindE0ELNS_15FloatRoundStyleE2ESJ_EENS1_15EpilogueDefaultEEEEEvvEEEEvNT_6ParamsE)
        .other          _ZN7cutlass13device_kernelINS_4gemm6kernel13GemmUniversalIN4cute5tupleIJiiiiEEENS1_10collective13CollectiveMmaINS1_34MainloopSm90TmaGmmaWarpSpecializedILi3ENS5_IJNS4_1CILi1EEENSA_ILi2EEESB_EEENS1_35KernelTmaWarpSpecializedCooperativeEEENS5_IJNSA_ILi256EEESG_NSA_ILi128EEEEEENS_10tfloat32_tENS5_IJlSB_lEEESJ_SK_NS4_8TiledMMAINS4_8MMA_AtomIJNS4_4SM904GMMA30MMA_64x256x8_F32TF32TF32_SS_TNILNSO_7ScaleInE1ELSQ_1EEEEEENS4_6LayoutINS5_IJSC_SB_SB_EEENS5_IJSB_NSA_ILi0EEESV_EEEEENS5_IJNS4_10UnderscoreESY_SY_EEEEENS4_23SM90_TMA_LOAD_MULTICASTENS4_14ComposedLayoutINS4_7SwizzleILi3ELi4ELi3EEENS4_18smem_ptr_flag_bitsILi32EEENST_INS5_IJNSA_ILi8EEENSA_ILi32EEEEEENS5_IJS18_SB_EEEEEEEvNS4_8identityENS4_13SM90_TMA_LOADES1C_vS1D_EENS_8epilogue10collective6detail29Sm90TmaWarpSpecializedAdapterINS1H_15DefaultEpilogueISJ_SK_SK_NS1G_6thread17LinearCombinationISJ_Li1EffLNS1L_9ScaleType4KindE0ELNS_15FloatRoundStyleE2ESJ_EENS1_15EpilogueDefaultEEEEEvvEEEEvNT_6ParamsE,@"STO_CUDA_ENTRY STV_DEFAULT"
_ZN7cutlass13device_kernelINS_4gemm6kernel13GemmUniversalIN4cute5tupleIJiiiiEEENS1_10collective13CollectiveMmaINS1_34MainloopSm90TmaGmmaWarpSpecializedILi3ENS5_IJNS4_1CILi1EEENSA_ILi2EEESB_EEENS1_35KernelTmaWarpSpecializedCooperativeEEENS5_IJNSA_ILi256EEESG_NSA_ILi128EEEEEENS_10tfloat32_tENS5_IJlSB_lEEESJ_SK_NS4_8TiledMMAINS4_8MMA_AtomIJNS4_4SM904GMMA30MMA_64x256x8_F32TF32TF32_SS_TNILNSO_7ScaleInE1ELSQ_1EEEEEENS4_6LayoutINS5_IJSC_SB_SB_EEENS5_IJSB_NSA_ILi0EEESV_EEEEENS5_IJNS4_10UnderscoreESY_SY_EEEEENS4_23SM90_TMA_LOAD_MULTICASTENS4_14ComposedLayoutINS4_7SwizzleILi3ELi4ELi3EEENS4_18smem_ptr_flag_bitsILi32EEENST_INS5_IJNSA_ILi8EEENSA_ILi32EEEEEENS5_IJS18_SB_EEEEEEEvNS4_8identityENS4_13SM90_TMA_LOADES1C_vS1D_EENS_8epilogue10collective6detail29Sm90TmaWarpSpecializedAdapterINS1H_15DefaultEpilogueISJ_SK_SK_NS1G_6thread17LinearCombinationISJ_Li1EffLNS1L_9ScaleType4KindE0ELNS_15FloatRoundStyleE2ESJ_EENS1_15EpilogueDefaultEEEEEvvEEEEvNT_6ParamsE:
[----:B------:R-:W0:Y:S02]  /*0000*/  LDC R1, c[0x0][0x28] ;  /* 0x00000a00ff017b82 */ /* 0x000e240000000800 */
[----:B0-----:R-:W-:Y:S01]  /*0010*/  VIADD R1, R1, 0xffffe820 ;  /* 0xffffe82001017836 */ /* 0x001fe20000000000 */
[----:B------:R-:W0:Y:S01]  /*0020*/  S2R R5, SR_TID.X ;  /* 0x0000000000057919 */ /* 0x000e220000002100 */
[----:B------:R-:W-:Y:S01]  /*0030*/  ELECT P0, URZ, PT ;  /* 0x00000000003f782f */ /* 0x000fe20003800000 */
[----:B------:R-:W-:Y:S01]  /*0040*/  BSSY B0, `(.L_x_0) ;  /* 0x0000015000007945 */ /* 0x000fe20003800000 */
[--C-:B0-----:R-:W-:Y:S02]  /*0050*/  SHF.R.U32.HI R0, RZ, 0x5, R5.reuse ;  /* 0x00000005ff007819 */ /* 0x101fe40000011605 */
[----:B------:R-:W-:-:S03]  /*0060*/  SHF.R.U32.HI R2, RZ, 0x7, R5 ;  /* 0x00000007ff027819 */ /* 0x000fc60000011605 */
[----:B------:R-:W0:Y:S04]  /*0070*/  SHFL.IDX PT, R3, R0, RZ, 0x1f ;  /* 0x00001fff00037589 */ /* 0x000e2800000e0000 */
[----:B------:R-:W1:Y:S01]  /*0080*/  SHFL.IDX PT, R2, R2, RZ, 0x1f ;  /* 0x00001fff02027589 */ /* 0x000e6200000e0000 */
[----:B0-----:R-:W-:Y:S02]  /*0090*/  R2UR UR9, R3 ;  /* 0x00000000030972ca */ /* 0x001fe400000e0000 */
[----:B-1----:R-:W-:-:S11]  /*00a0*/  R2UR UR5, R2 ;  /* 0x00000000020572ca */ /* 0x002fd600000e0000 */
[----:B------:R-:W-:Y:S02]  /*00b0*/  USHF.R.S32.HI UR4, URZ, 0x1f, UR9 ;  /* 0x0000001f3f047899 */ /* 0x000fe40008011409 */
[----:B------:R-:W-:Y:S02]  /*00c0*/  ISETP.NE.OR P0, PT, RZ, UR9, !P0 ;  /* 0x00000009ff007c0c */ /* 0x000fe4000c705670 */
[----:B------:R-:W-:-:S04]  /*00d0*/  ULEA.HI UR4, UR4, UR9, URZ, 0x2 ;  /* 0x0000000904047291 */ /* 0x000fc8000f8f103f */
[----:B------:R-:W-:-:S04]  /*00e0*/  ULOP3.LUT UR4, UR4, 0xfffffffc, URZ, 0xc0, !UPT ;  /* 0xfffffffc04047892 */ /* 0x000fc8000f8ec03f */
[----:B------:R-:W-:-:S03]  /*00f0*/  UIADD3 UR9, UR9, -UR4, URZ ;  /* 0x8000000409097290 */ /* 0x000fc6000fffe03f */
[----:B------:R-:W-:Y:S09]  /*0100*/  @P0 BRA `(.L_x_1) ;  /* 0x0000000000200947 */ /* 0x000ff20003800000 */
[----:B------:R-:W-:Y:S02]  /*0110*/  ULDC.64 UR6, c[0x0][0x198] ;  /* 0x0000660000067ab9 */ /* 0x000fe40000000a00 */
[----:B------:R-:W-:Y:S02]  /*0120*/  UIADD3 UR10, UP0, UR6, 0xf0, URZ ;  /* 0x000000f0060a7890 */ /* 0x000fe4000ff1e03f */
[----:B------:R-:W-:Y:S02]  /*0130*/  UIADD3 UR6, UP1, UR6, 0x1f0, URZ ;  /* 0x000001f006067890 */ /* 0x000fe4000ff3e03f */
[----:B------:R-:W-:Y:S02]  /*0140*/  UIADD3.X UR11, URZ, UR7, URZ, UP0, !UPT ;  /* 0x000000073f0b7290 */ /* 0x000fe400087fe43f */
[----:B------:R-:W-:-:S07]  /*0150*/  UIADD3.X UR7, URZ, UR7, URZ, UP1, !UPT ;  /* 0x000000073f077290 */ /* 0x000fce0008ffe43f */
[----:B------:R0:W-:Y:S02]  /*0160*/  UTMACCTL.PF [UR10] ;  /* 0x000000000a0079b9 */ /* 0x0001e40008040000 */
[----:B------:R0:W-:Y:S02]  /*0170*/  UTMACCTL.PF [UR6] ;  /* 0x00000000060079b9 */ /* 0x0001e40008040000 */
[----:B0-----:R-:W-:Y:S01]  /*0180*/  NOP ;  /* 0x0000000000007918 */ /* 0x001fe20000000000 */
.L_x_1:
[----:B------:R-:W-:Y:S05]  /*0190*/  BSYNC B0 ;  /* 0x0000000000007941 */ /* 0x000fea0003800000 */
.L_x_0:
[----:B------:R-:W0:Y:S01]  /*01a0*/  SHFL.IDX PT, R2, R0, RZ, 0x1f ;  /* 0x00001fff00027589 */ /* 0x000e2200000e0000 */
[----:B------:R-:W-:Y:S01]  /*01b0*/  UISETP.NE.AND UP0, UPT, UR9, 0x3, UPT ;  /* 0x000000030900788c */ /* 0x000fe2000bf05270 */
[----:B------:R-:W-:Y:S01]  /*01c0*/  ISETP.NE.AND P2, PT, RZ, UR5, PT ;  /* 0x00000005ff007c0c */ /* 0x000fe2000bf45270 */
[----:B------:R-:W-:Y:S02]  /*01d0*/  UIADD3 UR16, UR5, -0x1, URZ ;  /* 0xffffffff05107890 */ /* 0x000fe4000fffe03f */
[----:B------:R-:W-:Y:S02]  /*01e0*/  UISETP.EQ.OR UP0, UPT, UR9, URZ, !UP0 ;  /* 0x0000003f0900728c */ /* 0x000fe4000c702670 */
[----:B------:R-:W-:Y:S02]  /*01f0*/  UISETP.GE.U32.AND UP1, UPT, UR16, 0x2, UPT ;  /* 0x000000021000788c */ /* 0x000fe4000bf26070 */
[----:B------:R-:W-:-:S04]  /*0200*/  UISETP.EQ.AND UP0, UPT, UR5, URZ, UP0 ;  /* 0x0000003f0500728c */ /* 0x000fc80008702270 */
[----:B------:R-:W-:-:S04]  /*0210*/  USEL UR37, URZ, 0x1, !UP0 ;  /* 0x000000013f257887 */ /* 0x000fc8000c000000 */
[----:B------:R-:W-:Y:S01]  /*0220*/  USEL UR37, UR37, 0x2, UP1 ;  /* 0x0000000225257887 */ /* 0x000fe20008800000 */
[----:B0-----:R-:W-:-:S13]  /*0230*/  ISETP.NE.AND P0, PT, R2, RZ, PT ;  /* 0x000000ff0200720c */ /* 0x001fda0003f05270 */
[----:B------:R-:W-:Y:S05]  /*0240*/  @P0 BRA `(.L_x_2) ;  /* 0x0000000000500947 */ /* 0x000fea0003800000 */
[----:B------:R-:W0:Y:S01]  /*0250*/  S2UR UR8, SR_CgaCtaId ;  /* 0x00000000000879c3 */ /* 0x000e220000008800 */
[----:B------:R-:W-:Y:S01]  /*0260*/  UMOV UR4, 0x400 ;  /* 0x0000040000047882 */ /* 0x000fe20000000000 */
[----:B------:R-:W-:Y:S01]  /*0270*/  UMOV UR5, 0x1 ;  /* 0x0000000100057882 */ /* 0x000fe20000000000 */
[----:B------:R-:W-:Y:S01]  /*0280*/  UMOV UR6, 0x4 ;  /* 0x0000000400067882 */ /* 0x000fe20000000000 */
[----:B------:R-:W-:Y:S01]  /*0290*/  ELECT P0, URZ, PT ;  /* 0x00000000003f782f */ /* 0x000fe20003800000 */
[----:B------:R-:W-:-:S04]  /*02a0*/  UIADD3 UR6, -UR6, 0x100000, URZ ;  /* 0x0010000006067890 */ /* 0x000fc8000fffe13f */
[----:B------:R-:W-:Y:S02]  /*02b0*/  USHF.L.U32 UR7, UR6, 0xb, URZ ;  /* 0x0000000b06077899 */ /* 0x000fe4000800063f */
[----:B------:R-:W-:Y:S02]  /*02c0*/  USHF.L.U32 UR6, UR6, 0x1, URZ ;  /* 0x0000000106067899 */ /* 0x000fe4000800063f */
[----:B0-----:R-:W-:Y:S02]  /*02d0*/  ULEA UR8, UR8, UR4, 0x18 ;  /* 0x0000000408087291 */ /* 0x001fe4000f8ec03f */
[----:B------:R-:W-:-:S04]  /*02e0*/  UIADD3 UR4, -UR5, 0x100000, URZ ;  /* 0x0010000005047890 */ /* 0x000fc8000fffe13f */
[----:B------:R-:W-:Y:S02]  /*02f0*/  USHF.L.U32 UR5, UR4, 0xb, URZ ;  /* 0x0000000b04057899 */ /* 0x000fe4000800063f */
[----:B------:R-:W-:Y:S01]  /*0300*/  USHF.L.U32 UR4, UR4, 0x1, URZ ;  /* 0x0000000104047899 */ /* 0x000fe2000800063f */
[----:B------:R-:W0:Y:S11]  /*0310*/  FENCE.VIEW.ASYNC.S ;  /* 0x00000000000073c6 */ /* 0x000e360000000000 */
[----:B0-----:R0:W1:Y:S01]  /*0320*/  SYNCS.EXCH.64 URZ, [UR8], UR4 ;  /* 0x00000004083f75b2 */ /* 0x0010620008000100 */
[----:B------:R0:W2:Y:S01]  /*0330*/  SYNCS.EXCH.64 URZ, [UR8+0x18], UR6 ;  /* 0x00001806083f75b2 */ /* 0x0000a20008000100 */
[----:B------:R0:W3:Y:S01]  /*0340*/  SYNCS.EXCH.64 URZ, [UR8+0x8], UR4 ;  /* 0x00000804083f75b2 */ /* 0x0000e20008000100 */
[----:B------:R0:W4:Y:S01]  /*0350*/  SYNCS.EXCH.64 URZ, [UR8+0x20], UR6 ;  /* 0x00002006083f75b2 */ /* 0x0001220008000100 */
[----:B------:R0:W0:Y:S01]  /*0360*/  SYNCS.EXCH.64 URZ, [UR8+0x10], UR4 ;  /* 0x00001004083f75b2 */ /* 0x0000220008000100 */
[----:B------:R0:W0:Y:S01]  /*0370*/  SYNCS.EXCH.64 URZ, [UR8+0x28], UR6 ;  /* 0x00002806083f75b2 */ /* 0x0000220008000100 */
[----:B------:R-:W-:Y:S01]  /*0380*/  NOP ;  /* 0x0000000000007918 */ /* 0x000fe20000000000 */
.L_x_2:
[----:B------:R-:W5:Y:S01]  /*0390*/  S2UR UR10, SR_CTAID.Y ;  /* 0x00000000000a79c3 */ /* 0x000f620000002600 */
[----:B------:R-:W1:Y:S01]  /*03a0*/  SHFL.IDX PT, R0, R0, RZ, 0x1f ;  /* 0x00001fff00007589 */ /* 0x000e6200000e0000 */
[----:B------:R-:W-:Y:S02]  /*03b0*/  SHF.R.S32.HI R3, RZ, 0x1f, R5 ;  /* 0x0000001fff037819 */ /* 0x000fe40000011405 */
[----:B------:R-:W-:Y:S02]  /*03c0*/  ELECT P0, URZ, PT ;  /* 0x00000000003f782f */ /* 0x000fe40003800000 */
[----:B------:R-:W-:Y:S01]  /*03d0*/  SHF.R.S32.HI R7, RZ, 0x1f, R2 ;  /* 0x0000001fff077819 */ /* 0x000fe20000011402 */
[----:B0-----:R-:W-:Y:S01]  /*03e0*/  ULDC UR4, c[0x0][0x154] ;  /* 0x0000550000047ab9 */ /* 0x001fe20000000800 */
[----:B------:R-:W-:Y:S01]  /*03f0*/  LEA.HI R3, R3, R5, RZ, 0x7 ;  /* 0x0000000503037211 */ /* 0x000fe200078f38ff */
[----:B------:R-:W-:Y:S01]  /*0400*/  ULDC UR11, c[0x0][0x148] ;  /* 0x00005200000b7ab9 */ /* 0x000fe20000000800 */
[----:B------:R-:W0:Y:S01]  /*0410*/  S2UR UR13, SR_CTAID.X ;  /* 0x00000000000d79c3 */ /* 0x000e220000002500 */
[----:B------:R-:W-:Y:S01]  /*0420*/  LEA.HI R7, R7, R2, RZ, 0x2 ;  /* 0x0000000207077211 */ /* 0x000fe200078f10ff */
[----:B------:R-:W-:Y:S01]  /*0430*/  NOP ;  /* 0x0000000000007918 */ /* 0x000fe20000000000 */
[----:B------:R-:W-:Y:S01]  /*0440*/  LOP3.LUT R3, R3, 0xffffff80, RZ, 0xc0, !PT ;  /* 0xffffff8003037812 */ /* 0x000fe200078ec0ff */
[----:B------:R-:W-:Y:S01]  /*0450*/  NOP ;  /* 0x0000000000007918 */ /* 0x000fe20000000000 */
[----:B------:R-:W-:-:S03]  /*0460*/  LOP3.LUT R7, R7, 0x3ffffffc, RZ, 0xc0, !PT ;  /* 0x3ffffffc07077812 */ /* 0x000fc600078ec0ff */
[----:B------:R-:W-:Y:S02]  /*0470*/  IMAD.IADD R3, R5, 0x1, -R3 ;  /* 0x0000000105037824 */ /* 0x000fe400078e0a03 */
[----:B------:R-:W-:Y:S01]  /*0480*/  IMAD.IADD R2, R2, 0x1, -R7 ;  /* 0x0000000102027824 */ /* 0x000fe200078e0a07 */
[----:B-----5:R-:W-:Y:S02]  /*0490*/  I2FP.F32.U32 R4, UR10 ;  /* 0x0000000a00047c45 */ /* 0x020fe40008201000 */
[----:B-1----:R-:W-:Y:S02]  /*04a0*/  ISETP.NE.OR P0, PT, R0, RZ, !P0 ;  /* 0x000000ff0000720c */ /* 0x002fe40004705670 */
[----:B------:R-:W-:Y:S01]  /*04b0*/  SHF.R.S32.HI R0, RZ, 0x1f, R3 ;  /* 0x0000001fff007819 */ /* 0x000fe20000011403 */
[----:B------:R-:W-:Y:S01]  /*04c0*/  FMUL R8, R4, UR4 ;  /* 0x0000000404087c20 */ /* 0x000fe20008400000 */
[----:B------:R-:W-:Y:S01]  /*04d0*/  ULDC UR4, c[0x0][0x150] ;  /* 0x0000540000047ab9 */ /* 0x000fe20000000800 */
[----:B0-----:R-:W-:-:S02]  /*04e0*/  I2FP.F32.U32 R4, UR13 ;  /* 0x0000000d00047c45 */ /* 0x001fc40008201000 */
[----:B------:R-:W-:Y:S02]  /*04f0*/  LEA.HI R0, R0, R3, RZ, 0x3 ;  /* 0x0000000300007211 */ /* 0x000fe400078f18ff */
[----:B------:R-:W0:Y:S01]  /*0500*/  F2I.U32.TRUNC.NTZ R8, R8 ;  /* 0x0000000800087305 */ /* 0x000e22000020f000 */
[----:B------:R-:W-:Y:S01]  /*0510*/  FMUL R6, R4, UR4 ;  /* 0x0000000404067c20 */ /* 0x000fe20008400000 */
[--C-:B------:R-:W-:Y:S02]  /*0520*/  SHF.R.S32.HI R4, RZ, 0x3, R0.reuse ;  /* 0x00000003ff047819 */ /* 0x100fe40000011400 */
[----:B------:R-:W-:Y:S01]  /*0530*/  VOTEU.ALL UP0, P0 ;  /* 0x00000000003f7886 */ /* 0x000fe20000000000 */
[----:B------:R-:W-:Y:S01]  /*0540*/  SHF.R.S32.HI R5, RZ, 0x1f, R0 ;  /* 0x0000001fff057819 */ /* 0x000fe20000011400 */
[----:B------:R-:W-:Y:S01]  /*0550*/  UMOV UR4, 0x20 ;  /* 0x0000002000047882 */ /* 0x000fe20000000000 */
[----:B------:R-:W1:Y:S01]  /*0560*/  LDC R0, c[0x0][0x140] ;  /* 0x00005000ff007b82 */ /* 0x000e620000000800 */
[----:B------:R-:W5:Y:S01]  /*0570*/  F2I.U32.TRUNC.NTZ R6, R6 ;  /* 0x0000000600067305 */ /* 0x000f62000020f000 */
[----:B------:R-:W-:Y:S01]  /*0580*/  LEA.HI R5, R5, R4, RZ, 0x2 ;  /* 0x0000000405057211 */ /* 0x000fe200078f10ff */
[----:B------:R-:W-:Y:S01]  /*0590*/  @!UP0 UMOV UR7, 0x400 ;  /* 0x0000040000078882 */ /* 0x000fe20000000000 */
[----:B------:R-:W-:-:S04]  /*05a0*/  @!UP0 UIADD3 UR4, -UR4, 0x100000, URZ ;  /* 0x0010000004048890 */ /* 0x000fc8000fffe13f */
[----:B------:R-:W-:Y:S02]  /*05b0*/  @!UP0 USHF.L.U32 UR5, UR4, 0xb, URZ ;  /* 0x0000000b04058899 */ /* 0x000fe4000800063f */
[----:B------:R-:W-:Y:S01]  /*05c0*/  @!UP0 USHF.L.U32 UR4, UR4, 0x1, URZ ;  /* 0x0000000104048899 */ /* 0x000fe2000800063f */
[----:B------:R-:W-:Y:S01]  /*05d0*/  LOP3.LUT R5, R5, 0xfffffffc, RZ, 0xc0, !PT ;  /* 0xfffffffc05057812 */ /* 0x000fe200078ec0ff */
[----:B------:R-:W-:Y:S01]  /*05e0*/  VOTEU.ALL UP1, P0 ;  /* 0x00000000003f7886 */ /* 0x000fe20000020000 */
[----:B------:R-:W2:Y:S01]  /*05f0*/  @!UP0 S2UR UR8, SR_CgaCtaId ;  /* 0x00000000000889c3 */ /* 0x000ea20000008800 */
[----:B0-----:R-:W-:Y:S02]  /*0600*/  R2UR UR12, R8 ;  /* 0x00000000080c72ca */ /* 0x001fe400000e0000 */
[----:B------:R-:W-:Y:S02]  /*0610*/  IADD3 R5, R4, -R5, RZ ;  /* 0x8000000504057210 */ /* 0x000fe40007ffe0ff */
[----:B-----5:R-:W-:-:S03]  /*0620*/  R2UR UR6, R6 ;  /* 0x00000000060672ca */ /* 0x020fc600000e0000 */
[----:B------:R-:W-:-:S06]  /*0630*/  IMAD R2, R2, 0x4, R5 ;  /* 0x0000000402027824 */ /* 0x000fcc00078e0205 */
[----:B------:R-:W-:Y:S01]  /*0640*/  UIADD3 UR12, -UR12, URZ, URZ ;  /* 0x0000003f0c0c7290 */ /* 0x000fe2000fffe13f */
[----:B------:R-:W-:Y:S02]  /*0650*/  SHF.L.U32 R5, R2, 0x2, RZ ;  /* 0x0000000202057819 */ /* 0x000fe400000006ff */
[----:B-1----:R-:W-:Y:S01]  /*0660*/  ISETP.EQ.U32.AND P3, PT, R0, 0x1, PT ;  /* 0x000000010000780c */ /* 0x002fe20003f62070 */
[----:B------:R-:W-:Y:S01]  /*0670*/  UIMAD UR14, UR11, UR12, UR10 ;  /* 0x0000000c0b0e72a4 */ /* 0x000fe2000f8e020a */
[----:B------:R-:W-:Y:S01]  /*0680*/  LOP3.LUT R152, R2, 0xc, R5, 0x78, !PT ;  /* 0x0000000c02987812 */ /* 0x000fe200078e7805 */
[----:B------:R-:W-:Y:S02]  /*0690*/  UIADD3 UR6, -UR6, URZ, URZ ;  /* 0x0000003f06067290 */ /* 0x000fe4000fffe13f */
[----:B--2---:R-:W-:Y:S02]  /*06a0*/  @!UP0 ULEA UR7, UR8, UR7, 0x18 ;  /* 0x0000000708078291 */ /* 0x004fe4000f8ec03f */
[----:B------:R-:W-:Y:S01]  /*06b0*/  ISETP.NE.AND P1, PT, R152, UR14, PT ;  /* 0x0000000e98007c0c */ /* 0x000fe2000bf25270 */
[----:B------:R-:W-:Y:S01]  /*06c0*/  VOTEU.ALL UP0, P0 ;  /* 0x00000000003f7886 */ /* 0x000fe20000000000 */
[----:B------:R-:W-:Y:S01]  /*06d0*/  ULDC UR8, c[0x0][0x144] ;  /* 0x0000510000087ab9 */ /* 0x000fe20000000800 */
[----:B------:R-:W-:Y:S01]  /*06e0*/  LOP3.LUT P0, RZ, R3, 0x7, RZ, 0xc0, !PT ;  /* 0x0000000703ff7812 */ /* 0x000fe2000780c0ff */
[----:B------:R-:W-:-:S03]  /*06f0*/  UIMAD UR8, UR8, UR6, UR13 ;  /* 0x00000006080872a4 */ /* 0x000fc6000f8e020d */
[----:B------:R-:W-:-:S03]  /*0700*/  ISETP.LT.U32.AND P0, PT, R152, 0x2, !P0 ;  /* 0x000000029800780c */ /* 0x000fc60004701070 */
[----:B------:R-:W-:Y:S01]  /*0710*/  ISETP.EQ.OR P1, PT, RZ, UR8, !P1 ;  /* 0x00000008ff007c0c */ /* 0x000fe2000cf22670 */
[----:B------:R-:W0:Y:S02]  /*0720*/  FENCE.VIEW.ASYNC.S ;  /* 0x00000000000073c6 */ /* 0x000e240000000000 */
[----:B0-----:R0:W1:Y:S01]  /*0730*/  @!UP0 SYNCS.EXCH.64 URZ, [UR7+0x40], UR4 ;  /* 0x00004004073f85b2 */ /* 0x0010620008000100 */
[----:B------:R-:W-:-:S04]  /*0740*/  PLOP3.LUT P0, PT, P0, P1, PT, 0x80, 0x0 ;  /* 0x000000000000781c */ /* 0x000fc80000703070 */
[----:B------:R-:W-:Y:S01]  /*0750*/  P2R R17, PR, RZ, 0x1 ;  /* 0x00000001ff117803 */ /* 0x000fe20000000000 */
[----:B------:R0:W2:Y:S01]  /*0760*/  @!UP1 SYNCS.EXCH.64 URZ, [UR7+0x48], UR4 ;  /* 0x00004804073f95b2 */ /* 0x0000a20008000100 */
[----:B------:R-:W-:Y:S01]  /*0770*/  NOP ;  /* 0x0000000000007918 */ /* 0x000fe20000000000 */
[----:B------:R-:W-:Y:S06]  /*0780*/  @!P3 BRA `(.L_x_3) ;  /* 0x000000000008b947 */ /* 0x000fec0003800000 */
[----:B-1234-:R-:W-:Y:S01]  /*0790*/  UCGABAR_ARV ;  /* 0x00000000000079c7 */ /* 0x01efe20008000000 */
[----:B------:R-:W-:Y:S05]  /*07a0*/  BRA `(.L_x_4) ;  /* 0x0000000000047947 */ /* 0x000fea0003800000 */
.L_x_3:
[----:B-1234-:R-:W-:Y:S01]  /*07b0*/  NOP ;  /* 0x0000000000007918 */ /* 0x01efe20000000000 */
.L_x_4:
[----:B0-----:R-:W-:Y:S01]  /*07c0*/  ULDC UR4, c[0x0][0x65c] ;  /* 0x0001970000047ab9 */ /* 0x001fe20000000800 */
[----:B------:R-:W-:Y:S01]  /*07d0*/  UMOV UR5, URZ ;  /* 0x0000003f00057c82 */ /* 0x000fe20008000000 */
[----:B------:R-:W-:-:S03]  /*07e0*/  UISETP.NE.AND UP0, UPT, UR4, 0x1, UPT ;  /* 0x000000010400788c */ /* 0x000fc6000bf05270 */
[----:B------:R-:W-:Y:S01]  /*07f0*/  UMOV UR4, UR13 ;  /* 0x0000000d00047c82 */ /* 0x000fe20008000000 */
[----:B------:R-:W-:Y:S02]  /*0800*/  UP2UR UR38, UPR, URZ, 0x1 ;  /* 0x000000013f267883 */ /* 0x000fe40008000000 */
[----:B------:R-:W-:Y:S02]  /*0810*/  PLOP3.LUT P0, PT, PT, PT, UP0, 0x80, 0x0 ;  /* 0x000000000000781c */ /* 0x000fe40003f0f008 */
[----:B------:R-:W-:Y:S02]  /*0820*/  PLOP3.LUT P1, PT, PT, PT, UP0, 0x80, 0x0 ;  /* 0x000000000000781c */ /* 0x000fe40003f2f008 */
[----:B------:R-:W-:Y:S01]  /*0830*/  PLOP3.LUT P5, PT, PT, PT, UP0, 0x80, 0x0 ;  /* 0x000000000000781c */ /* 0x000fe20003faf008 */
[----:B------:R-:W-:Y:S01]  /*0840*/  @UP0 ULDC UR14, c[0x0][0x10] ;  /* 0x00000400000e0ab9 */ /* 0x000fe20000000800 */
[----:B------:R-:W-:Y:S01]  /*0850*/  @UP0 UMOV UR6, UR10 ;  /* 0x0000000a00060c82 */ /* 0x000fe20008000000 */
[----:B------:R-:W-:Y:S01]  /*0860*/  @UP0 UMOV UR7, URZ ;  /* 0x0000003f00070c82 */ /* 0x000fe20008000000 */
[----:B------:R-:W-:Y:S01]  /*0870*/  PLOP3.LUT P4, PT, PT, PT, UP0, 0x80, 0x0 ;  /* 0x000000000000781c */ /* 0x000fe20003f8f008 */
[----:B------:R-:W-:-:S03]  /*0880*/  @UP0 UIMAD.WIDE.U32 UR14, UR13, UR14, UR6 ;  /* 0x0000000e0d0e02a5 */ /* 0x000fc6000f8e0006 */
[----:B------:R-:W-:Y:S01]  /*0890*/  @!UP0 ULDC UR7, c[0x0][0xc] ;  /* 0x0000030000078ab9 */ /* 0x000fe20000000800 */
[----:B------:R-:W-:Y:S01]  /*08a0*/  @UP0 UMOV UR6, URZ ;  /* 0x0000003f00060c82 */ /* 0x000fe20008000000 */
[----:B------:R-:W-:Y:S01]  /*08b0*/  @!UP0 UIMAD.WIDE.U32 UR4, UR10, UR7, UR4 ;  /* 0x000000070a0482a5 */ /* 0x000fe2000f8e0004 */
[----:B------:R-:W-:Y:S01]  /*08c0*/  IMAD.U32 R2, RZ, RZ, UR14 ;  /* 0x0000000eff027e24 */ /* 0x000fe2000f8e00ff */
[----:B------:R-:W-:Y:S02]  /*08d0*/  @UP0 UIADD3 UR6, UR15, UR6, URZ ;  /* 0x000000060f060290 */ /* 0x000fe4000fffe03f */
[----:B------:R-:W-:Y:S02]  /*08e0*/  IMAD.U32 R3, RZ, RZ, UR15 ;  /* 0x0000000fff037e24 */ /* 0x000fe4000f8e00ff */
[----:B------:R-:W-:Y:S01]  /*08f0*/  @P0 MOV R7, R2 ;  /* 0x0000000200070202 */ /* 0x000fe20000000f00 */
[----:B------:R-:W-:Y:S01]  /*0900*/  IMAD.U32 R2, RZ, RZ, UR4 ;  /* 0x00000004ff027e24 */ /* 0x000fe2000f8e00ff */
[----:B------:R-:W-:Y:S01]  /*0910*/  MOV R3, UR5 ;  /* 0x0000000500037c02 */ /* 0x000fe20008000f00 */
[----:B------:R-:W-:-:S02]  /*0920*/  IMAD.U32 R5, RZ, RZ, UR5 ;  /* 0x00000005ff057e24 */ /* 0x000fc4000f8e00ff */
[----:B------:R-:W-:Y:S01]  /*0930*/  @P1 IMAD.U32 R6, RZ, RZ, UR6 ;  /* 0x00000006ff061e24 */ /* 0x000fe2000f8e00ff */
[----:B------:R-:W-:Y:S01]  /*0940*/  @!P4 MOV R7, R2 ;  /* 0x000000020007c202 */ /* 0x000fe20000000f00 */
[----:B------:R-:W-:Y:S02]  /*0950*/  @!P5 IMAD.MOV.U32 R6, RZ, RZ, R5 ;  /* 0x000000ffff06d224 */ /* 0x000fe400078e0005 */
[----:B------:R-:W-:-:S03]  /*0960*/  IMAD.U32 R4, RZ, RZ, UR4 ;  /* 0x00000004ff047e24 */ /* 0x000fc6000f8e00ff */
[----:B------:R0:W-:Y:S04]  /*0970*/  STL [R1+0x204], R6 ;  /* 0x0002040601007387 */ /* 0x0001e80000100800 */
[----:B------:R0:W-:Y:S01]  /*0980*/  STL [R1+0x208], R7 ;  /* 0x0002080701007387 */ /* 0x0001e20000100800 */
[----:B------:R-:W-:Y:S05]  /*0990*/  @!P3 BRA `(.L_x_5) ;  /* 0x00000000000cb947 */ /* 0x000fea0003800000 */
[----:B------:R-:W-:Y:S01]  /*09a0*/  UCGABAR_WAIT ;  /* 0x0000000000007dc7 */ /* 0x000fe20008000000 */
[----:B------:R-:W-:Y:S01]  /*09b0*/  CCTL.IVALL ;  /* 0x00000000ff00798f */ /* 0x000fe20002000000 */
[----:B------:R-:W-:Y:S05]  /*09c0*/  BRA `(.L_x_6) ;  /* 0x0000000000047947 */ /* 0x000fea0003800000 */
.L_x_5:
[----:B------:R-:W-:Y:S06]  /*09d0*/  BAR.SYNC.DEFER_BLOCKING 0x0 ;  /* 0x0000000000007b1d */ /* 0x000fec0000010000 */
.L_x_6:
[----:B------:R-:W-:Y:S05]  /*09e0*/  @!P2 BRA `(.L_x_7) ;  /* 0x000003100004a947 */ /* 0x000fea0003800000 */
[----:B------:R-:W-:-:S06]  /*09f0*/  UISETP.GT.U32.AND UP0, UPT, UR16, 0x1, UPT ;  /* 0x000000011000788c */ /* 0x000fcc000bf04070 */
[----:B------:R-:W-:-:S13]  /*0a00*/  PLOP3.LUT P0, PT, PT, PT, UP0, 0x80, 0x0 ;  /* 0x000000000000781c */ /* 0x000fda0003f0f008 */
[----:B------:R-:W-:Y:S05]  /*0a10*/  @P0 EXIT ;  /* 0x000000000000094d */ /* 0x000fea0003800000 */
[----:B------:R-:W-:Y:S01]  /*0a20*/  ULDC.64 UR4, c[0x0][0x650] ;  /* 0x0001940000047ab9 */ /* 0x000fe20000000a00 */
[----:B------:R-:W-:Y:S01]  /*0a30*/  UMOV UR40, 0xffffffff ;  /* 0xffffffff00287882 */ /* 0x000fe20000000000 */
[----:B------:R-:W-:Y:S01]  /*0a40*/  ISETP.GE.U32.AND P0, PT, R7, UR4, PT ;  /* 0x0000000407007c0c */ /* 0x000fe2000bf06070 */
[----:B------:R-:W-:Y:S01]  /*0a50*/  UMOV UR41, 0xffffffff ;  /* 0xffffffff00297882 */ /* 0x000fe20000000000 */
[----:B------:R-:W-:Y:S01]  /*0a60*/  UMOV UR42, 0xffffffff ;  /* 0xffffffff002a7882 */ /* 0x000fe20000000000 */
[----:B------:R-:W-:Y:S02]  /*0a70*/  PRMT R0, RZ, 0x7610, R0 ;  /* 0x00007610ff007816 */ /* 0x000fe40000000000 */
[----:B------:R-:W-:-:S13]  /*0a80*/  ISETP.GE.U32.AND.EX P0, PT, R6, UR5, PT, P0 ;  /* 0x0000000506007c0c */ /* 0x000fda000bf06100 */
[----:B------:R-:W-:Y:S05]  /*0a90*/  @P0 BRA `(.L_x_8) ;  /* 0x0000000400480947 */ /* 0x000fea0003800000 */
[----:B------:R-:W-:Y:S01]  /*0aa0*/  ULDC.64 UR16, c[0x0][0x628] ;  /* 0x00018a0000107ab9 */ /* 0x000fe20000000a00 */
[C---:B------:R-:W-:Y:S01]  /*0ab0*/  R2UR UR19, R7.reuse ;  /* 0x00000000071372ca */ /* 0x040fe200000e0000 */
[----:B------:R-:W-:Y:S01]  /*0ac0*/  ULDC UR18, c[0x0][0x630] ;  /* 0x00018c0000127ab9 */ /* 0x000fe20000000800 */
[----:B------:R-:W-:Y:S02]  /*0ad0*/  ISETP.NE.U32.AND P0, PT, RZ, UR16, PT ;  /* 0x00000010ff007c0c */ /* 0x000fe4000bf05070 */
[----:B------:R-:W-:Y:S02]  /*0ae0*/  R2UR UR4, R7 ;  /* 0x00000000070472ca */ /* 0x000fe400000e0000 */
[----:B------:R-:W-:Y:S02]  /*0af0*/  ISETP.NE.AND.EX P0, PT, RZ, UR17, PT, P0 ;  /* 0x00000011ff007c0c */ /* 0x000fe4000bf05300 */
[----:B------:R-:W-:-:S11]  /*0b00*/  R2UR UR5, R6 ;  /* 0x00000000060572ca */ /* 0x000fd600000e0000 */
[----:B------:R-:W-:Y:S05]  /*0b10*/  @!P0 BRA `(.L_x_9) ;  /* 0x0000000000308947 */ /* 0x000fea0003800000 */
[----:B------:R-:W-:Y:S01]  /*0b20*/  R2UR UR4, R7 ;  /* 0x00000000070472ca */ /* 0x000fe200000e0000 */
[----:B------:R-:W-:Y:S01]  /*0b30*/  ULDC UR9, c[0x0][0x634] ;  /* 0x00018d0000097ab9 */ /* 0x000fe20000000800 */
[----:B------:R-:W-:-:S11]  /*0b40*/  R2UR UR13, R6 ;  /* 0x00000000060d72ca */ /* 0x000fd600000e0000 */
[----:B------:R-:W-:-:S04]  /*0b50*/  UIADD3 UR9, UP0, UR4, UR9, URZ ;  /* 0x0000000904097290 */ /* 0x000fc8000ff1e03f */
[----:B------:R-:W-:-:S04]  /*0b60*/  UIADD3.X UR13, URZ, UR13, URZ, UP0, !UPT ;  /* 0x0000000d3f0d7290 */ /* 0x000fc800087fe43f */
[----:B------:R-:W-:-:S04]  /*0b70*/  UIMAD.WIDE.U32 UR4, UR13, UR16, URZ ;  /* 0x000000100d0472a5 */ /* 0x000fc8000f8e003f */
[----:B------:R-:W-:Y:S02]  /*0b80*/  UIMAD.WIDE.U32 UR6, UP0, UR9, UR17, UR4 ;  /* 0x00000011090672a5 */ /* 0x000fe4000f800004 */
[----:B------:R-:W-:Y:S02]  /*0b90*/  UIMAD.WIDE.U32 UR4, UR9, UR16, URZ ;  /* 0x00000010090472a5 */ /* 0x000fe4000f8e003f */
[----:B------:R-:W-:Y:S02]  /*0ba0*/  UIADD3.X UR15, URZ, URZ, URZ, UP0, !UPT ;  /* 0x0000003f3f0f7290 */ /* 0x000fe400087fe43f */
[----:B------:R-:W-:Y:S01]  /*0bb0*/  UIADD3 URZ, UP0, UR5, UR6, URZ ;  /* 0x00000006053f7290 */ /* 0x000fe2000ff1e03f */
[----:B------:R-:W-:-:S03]  /*0bc0*/  UMOV UR14, UR7 ;  /* 0x00000007000e7c82 */ /* 0x000fc60008000000 */
[----:B------:R-:W-:-:S12]  /*0bd0*/  UIMAD.WIDE.U32.X UR4, UR13, UR17, UR14, UP0 ;  /* 0x000000110d0472a5 */ /* 0x000fd800080e040e */
.L_x_9:
[----:B------:R-:W-:Y:S01]  /*0be0*/  USHF.R.U64 UR42, UR4, UR18, UR5 ;  /* 0x00000012042a7299 */ /* 0x000fe20008001205 */
[----:B------:R-:W-:Y:S01]  /*0bf0*/  R2UR UR7, R6 ;  /* 0x00000000060772ca */ /* 0x000fe200000e0000 */
[----:B------:R-:W-:Y:S02]  /*0c00*/  USHF.R.U32.HI UR4, URZ, UR18, UR5 ;  /* 0x000000123f047299 */ /* 0x000fe40008011605 */
[----:B------:R-:W-:Y:S01]  /*0c10*/  UIADD3 UR5, UP0, URZ, -UR42, URZ ;  /* 0x8000002a3f057290 */ /* 0x000fe2000ff1e03f */
[----:B------:R-:W-:Y:S01]  /*0c20*/  ULDC.64 UR14, c[0x0][0x620] ;  /* 0x00018800000e7ab9 */ /* 0x000fe20000000a00 */
[----:B------:R-:W-:Y:S02]  /*0c30*/  UMOV UR6, UR19 ;  /* 0x0000001300067c82 */ /* 0x000fe40008000000 */
[----:B------:R-:W-:Y:S01]  /*0c40*/  UIADD3.X UR4, URZ, ~UR4, URZ, UP0, !UPT ;  /* 0x800000043f047290 */ /* 0x000fe200087fe43f */
[----:B------:R-:W-:Y:S01]  /*0c50*/  ULDC UR9, c[0x0][0x618] ;  /* 0x0001860000097ab9 */ /* 0x000fe20000000800 */
[----:B------:R-:W-:-:S02]  /*0c60*/  UIMAD UR12, UR11, UR12, UR10 ;  /* 0x0000000c0b0c72a4 */ /* 0x000fc4000f8e020a */
[----:B------:R-:W-:Y:S02]  /*0c70*/  UIMAD UR4, UR4, UR14, URZ ;  /* 0x0000000e040472a4 */ /* 0x000fe4000f8e023f */
[----:B------:R-:W-:Y:S02]  /*0c80*/  UIMAD.WIDE.U32 UR6, UR5, UR14, UR6 ;  /* 0x0000000e050672a5 */ /* 0x000fe4000f8e0006 */
[----:B------:R-:W-:Y:S01]  /*0c90*/  UIMAD UR4, UR5, UR15, UR4 ;  /* 0x0000000f050472a4 */ /* 0x000fe2000f8e0204 */
[----:B------:R-:W-:Y:S01]  /*0ca0*/  ULDC UR10, c[0x0][0x608] ;  /* 0x00018200000a7ab9 */ /* 0x000fe20000000800 */
[----:B------:R-:W-:Y:S02]  /*0cb0*/  ULDC UR18, c[0x0][0x658] ;  /* 0x0001960000127ab9 */ /* 0x000fe40000000800 */
[----:B------:R-:W-:Y:S01]  /*0cc0*/  UIADD3 UR7, UR7, UR4, URZ ;  /* 0x0000000407077290 */ /* 0x000fe2000fffe03f */
[----:B------:R-:W-:Y:S02]  /*0cd0*/  UMOV UR11, 0xffffffff ;  /* 0xffffffff000b7882 */ /* 0x000fe40000000000 */
[----:B------:R-:W-:Y:S01]  /*0ce0*/  ULDC.64 UR4, c[0x0][0x640] ;  /* 0x0001900000047ab9 */ /* 0x000fe20000000a00 */
[----:B------:R-:W-:Y:S01]  /*0cf0*/  USHF.R.U64 UR16, UR6, UR9, UR7 ;  /* 0x0000000906107299 */ /* 0x000fe20008001207 */
[----:B------:R-:W-:Y:S01]  /*0d00*/  ISETP.NE.U32.AND P0, PT, RZ, UR4, PT ;  /* 0x00000004ff007c0c */ /* 0x000fe2000bf05070 */
[----:B------:R-:W-:-:S02]  /*0d10*/  USHF.R.U32.HI UR7, URZ, UR9, UR7 ;  /* 0x000000093f077299 */ /* 0x000fc40008011607 */
[----:B------:R-:W-:Y:S01]  /*0d20*/  USHF.L.U32 UR6, UR11, UR18, URZ ;  /* 0x000000120b067299 */ /* 0x000fe2000800063f */
[----:B------:R-:W-:Y:S01]  /*0d30*/  ISETP.NE.AND.EX P0, PT, RZ, UR5, PT, P0 ;  /* 0x00000005ff007c0c */ /* 0x000fe2000bf05300 */
[----:B------:R-:W-:Y:S02]  /*0d40*/  USHF.R.U64 UR22, UR16, UR10, UR7 ;  /* 0x0000000a10167299 */ /* 0x000fe40008001207 */
[----:B------:R-:W-:Y:S02]  /*0d50*/  USHF.R.U32.HI UR7, URZ, UR10, UR7 ;  /* 0x0000000a3f077299 */ /* 0x000fe40008011607 */
[----:B------:R-:W-:Y:S02]  /*0d60*/  UISETP.NE.AND UP1, UPT, UR38, URZ, UPT ;  /* 0x0000003f2600728c */ /* 0x000fe4000bf25270 */
[----:B------:R-:W-:Y:S01]  /*0d70*/  USHF.R.U64 UR23, UR22, UR18, UR7 ;  /* 0x0000001216177299 */ /* 0x000fe20008001207 */
[----:B------:R-:W-:Y:S01]  /*0d80*/  ULDC UR17, c[0x0][0x600] ;  /* 0x0001800000117ab9 */ /* 0x000fe20000000800 */
[----:B------:R-:W-:-:S02]  /*0d90*/  ULOP3.LUT UR13, URZ, UR6, URZ, 0x33, !UPT ;  /* 0x000000063f0d7292 */ /* 0x000fc4000f8e333f */
[----:B------:R-:W-:Y:S02]  /*0da0*/  UIADD3 UR15, UR17, -0x1, URZ ;  /* 0xffffffff110f7890 */ /* 0x000fe4000fffe03f */
[----:B------:R-:W-:Y:S02]  /*0db0*/  USEL UR12, UR8, UR12, !UP1 ;  /* 0x0000000c080c7287 */ /* 0x000fe4000c800000 */
[----:B------:R-:W-:Y:S01]  /*0dc0*/  USHF.R.U32.HI UR7, URZ, UR18, UR7 ;  /* 0x000000123f077299 */ /* 0x000fe20008011607 */
[----:B------:R-:W-:Y:S01]  /*0dd0*/  ULDC UR19, c[0x0][0x648] ;  /* 0x0001920000137ab9 */ /* 0x000fe20000000800 */
[----:B------:R-:W-:Y:S01]  /*0de0*/  ULDC UR20, c[0x0][0x638] ;  /* 0x00018e0000147ab9 */ /* 0x000fe20000000800 */
[----:B------:R-:W-:Y:S01]  /*0df0*/  UMOV UR21, 0x1 ;  /* 0x0000000100157882 */ /* 0x000fe20000000000 */
[----:B------:R-:W-:Y:S01]  /*0e00*/  UMOV UR6, UR23 ;  /* 0x0000001700067c82 */ /* 0x000fe20008000000 */
[----:B------:R-:W-:Y:S07]  /*0e10*/  @!P0 BRA `(.L_x_10) ;  /* 0x0000000000308947 */ /* 0x000fee0003800000 */
[----:B------:R-:W-:Y:S02]  /*0e20*/  ULDC UR10, c[0x0][0x64c] ;  /* 0x00019300000a7ab9 */ /* 0x000fe40000000800 */
        /* <DEDUP_REMOVED lines=8> */
[----:B------:R-:W-:-:S07]  /*0eb0*/  UIMAD.WIDE.U32.X UR4, UR14, UR5, UR10, UP0 ;  /* 0x000000050e0472a5 */ /* 0x000fce00080e040a */
[----:B------:R-:W-:Y:S01]  /*0ec0*/  UMOV UR6, UR4 ;  /* 0x0000000400067c82 */ /* 0x000fe20008000000 */
[----:B------:R-:W-:-:S05]  /*0ed0*/  UMOV UR7, UR5 ;  /* 0x0000000500077c82 */ /* 0x000fca0008000000 */
.L_x_10:
[----:B------:R-:W-:Y:S01]  /*0ee0*/  USHF.R.U64 UR5, UR6, UR19, UR7 ;  /* 0x0000001306057299 */ /* 0x000fe20008001207 */
[----:B------:R-:W-:Y:S01]  /*0ef0*/  IMAD.MOV.U32 R0, RZ, RZ, 0x1 ;  /* 0x00000001ff007424 */ /* 0x000fe200078e00ff */
[----:B------:R-:W-:Y:S02]  /*0f00*/  USHF.L.U32 UR4, UR21, UR18, URZ ;  /* 0x0000001215047299 */ /* 0x000fe4000800063f */
[----:B------:R-:W-:Y:S02]  /*0f10*/  ULOP3.LUT UR13, UR22, UR13, URZ, 0xc0, !UPT ;  /* 0x0000000d160d7292 */ /* 0x000fe4000f8ec03f */
[----:B------:R-:W-:Y:S02]  /*0f20*/  UIADD3 UR6, -UR5, URZ, URZ ;  /* 0x0000003f05067290 */ /* 0x000fe4000fffe13f */
[----:B------:R-:W-:Y:S02]  /*0f30*/  UIMAD UR13, UR4, UR5, UR13 ;  /* 0x00000005040d72a4 */ /* 0x000fe4000f8e020d */
[----:B------:R-:W-:-:S02]  /*0f40*/  ULOP3.LUT UR15, UR16, UR15, URZ, 0xc0, !UPT ;  /* 0x0000000f100f7292 */ /* 0x000fc4000f8ec03f */
[----:B------:R-:W-:Y:S01]  /*0f50*/  UIMAD UR4, UR6, UR20, UR23 ;  /* 0x00000014060472a4 */ /* 0x000fe2000f8e0217 */
[----:B------:R-:W-:Y:S01]  /*0f60*/  ULDC UR5, c[0x0][0x610] ;  /* 0x0001840000057ab9 */ /* 0x000fe20000000800 */
[----:B------:R-:W-:Y:S02]  /*0f70*/  UISETP.NE.AND UP0, UPT, UR38, URZ, UPT ;  /* 0x0000003f2600728c */ /* 0x000fe4000bf05270 */
[----:B------:R-:W-:Y:S02]  /*0f80*/  UIMAD UR12, UR13, UR5, UR12 ;  /* 0x000000050d0c72a4 */ /* 0x000fe4000f8e020c */
[----:B------:R-:W-:-:S04]  /*0f90*/  UIMAD UR4, UR4, UR17, UR15 ;  /* 0x00000011040472a4 */ /* 0x000fc8000f8e020f */
[----:B------:R-:W-:Y:S02]  /*0fa0*/  USEL UR41, UR4, UR12, !UP0 ;  /* 0x0000000c04297287 */ /* 0x000fe4000c000000 */
[----:B------:R-:W-:-:S12]  /*0fb0*/  USEL UR40, UR12, UR4, !UP0 ;  /* 0x000000040c287287 */ /* 0x000fd8000c000000 */
.L_x_8:
[----:B------:R-:W-:-:S08]  /*0fc0*/  NOP ;  /* 0x0000000000007918 */ /* 0x000fd00000000000 */
[----:B------:R-:W1:Y:S02]  /*0fd0*/  USETMAXREG.TRY_ALLOC.CTAPOOL UP0, 0xf0 ;  /* 0x000000f0000079c8 */ /* 0x000e640008000600 */
[----:B-1----:R-:W-:-:S13]  /*0fe0*/  PLOP3.LUT P0, PT, PT, PT, UP0, 0x80, 0x0 ;  /* 0x000000000000781c */ /* 0x002fda0003f0f008 */
[----:B------:R-:W-:Y:S05]  /*0ff0*/  @!P0 BRA `(.L_x_8) ;  /* 0xfffffffc00f08947 */ /* 0x000fea000383ffff */
[----:B------:R-:W-:Y:S01]  /*1000*/  ULDC.64 UR4, c[0x0][0x598] ;  /* 0x0001660000047ab9 */ /* 0x000fe20000000a00 */
[----:B------:R-:W-:Y:S01]  /*1010*/  ULDC.64 UR44, c[0x0][0x208] ;  /* 0x00008200002c7ab9 */ /* 0x000fe20000000a00 */
[----:B------:R-:W-:-:S04]  /*1020*/  ISETP.NE.U32.AND P0, PT, RZ, UR4, PT ;  /* 0x00000004ff007c0c */ /* 0x000fc8000bf05070 */
[----:B------:R-:W-:-:S13]  /*1030*/  ISETP.NE.AND.EX P0, PT, RZ, UR5, PT, P0 ;  /* 0x00000005ff007c0c */ /* 0x000fda000bf05300 */
[----:B------:R-:W-:Y:S05]  /*1040*/  @!P0 BRA `(.L_x_11) ;  /* 0x00000000001c8947 */ /* 0x000fea0003800000 */
[----:B------:R-:W1:Y:S02]  /*1050*/  LDC.64 R2, c[0x0][0x598] ;  /* 0x00016600ff027b82 */ /* 0x000e640000000a00 */
[----:B-1----:R-:W2:Y:S02]  /*1060*/  LDG.E.64 R2, desc[UR44][R2.64] ;  /* 0x0000002c02027981 */ /* 0x002ea4000c1e1b00 */
[----:B--2---:R-:W-:-:S04]  /*1070*/  ISETP.NE.U32.AND P0, PT, R2, RZ, PT ;  /* 0x000000ff0200720c */ /* 0x004fc80003f05070 */
[----:B------:R-:W-:-:S13]  /*1080*/  ISETP.NE.AND.EX P0, PT, R3, RZ, PT, P0 ;  /* 0x000000ff0300720c */ /* 0x000fda0003f05300 */
[----:B------:R-:W-:Y:S05]  /*1090*/  @!P0 BRA `(.L_x_11) ;  /* 0x0000000000088947 */ /* 0x000fea0003800000 */
[----:B------:R1:W5:Y:S01]  /*10a0*/  LD.E R2, desc[UR44][R2.64] ;  /* 0x0000002c02027980 */ /* 0x000362000c101900 */
[----:B------:R-:W-:Y:S05]  /*10b0*/  BRA `(.L_x_12) ;  /* 0x0000000000247947 */ /* 0x000fea0003800000 */
.L_x_11:
[----:B------:R-:W-:Y:S02]  /*10c0*/  ULDC.64 UR4, c[0x0][0x588] ;  /* 0x0001620000047ab9 */ /* 0x000fe40000000a00 */
[----:B------:R-:W-:-:S04]  /*10d0*/  ISETP.NE.U32.AND P0, PT, RZ, UR4, PT ;  /* 0x00000004ff007c0c */ /* 0x000fc8000bf05070 */
[----:B------:R-:W-:-:S13]  /*10e0*/  ISETP.NE.AND.EX P0, PT, RZ, UR5, PT, P0 ;  /* 0x00000005ff007c0c */ /* 0x000fda000bf05300 */
[----:B------:R-:W-:Y:S05]  /*10f0*/  @!P0 BRA `(.L_x_13) ;  /* 0x00000000000c8947 */ /* 0x000fea0003800000 */
[----:B------:R-:W1:Y:S02]  /*1100*/  LDC.64 R2, c[0x0][0x588] ;  /* 0x00016200ff027b82 */ /* 0x000e640000000a00 */
[----:B-1----:R2:W5:Y:S01]  /*1110*/  LDG.E R2, desc[UR44][R2.64] ;  /* 0x0000002c02027981 */ /* 0x002562000c1e1900 */
[----:B------:R-:W-:Y:S05]  /*1120*/  BRA `(.L_x_12) ;  /* 0x0000000000087947 */ /* 0x000fea0003800000 */
.L_x_13:
[----:B------:R-:W-:Y:S02]  /*1130*/  ULDC UR4, c[0x0][0x580] ;  /* 0x0001600000047ab9 */ /* 0x000fe40000000800 */
[----:B------:R-:W-:-:S07]  /*1140*/  MOV R2, UR4 ;  /* 0x0000000400027c02 */ /* 0x000fce0008000f00 */
.L_x_12:
[----:B------:R-:W-:Y:S02]  /*1150*/  ULDC.64 UR4, c[0x0][0x5a0] ;  /* 0x0001680000047ab9 */ /* 0x000fe40000000a00 */
[----:B------:R-:W-:-:S04]  /*1160*/  ISETP.NE.U32.AND P0, PT, RZ, UR4, PT ;  /* 0x00000004ff007c0c */ /* 0x000fc8000bf05070 */
[----:B------:R-:W-:-:S13]  /*1170*/  ISETP.NE.AND.EX P0, PT, RZ, UR5, PT, P0 ;  /* 0x00000005ff007c0c */ /* 0x000fda000bf05300 */
[----:B------:R-:W-:Y:S05]  /*1180*/  @!P0 BRA `(.L_x_14) ;  /* 0x00000000001c8947 */ /* 0x000fea0003800000 */
[----:B------:R-:W3:Y:S02]  /*1190*/  LDC.64 R4, c[0x0][0x5a0] ;  /* 0x00016800ff047b82 */ /* 0x000ee40000000a00 */
[----:B---3--:R-:W3:Y:S02]  /*11a0*/  LDG.E.64 R4, desc[UR44][R4.64] ;  /* 0x0000002c04047981 */ /* 0x008ee4000c1e1b00 */
[----:B---3--:R-:W-:-:S04]  /*11b0*/  ISETP.NE.U32.AND P0, PT, R4, RZ, PT ;  /* 0x000000ff0400720c */ /* 0x008fc80003f05070 */
[----:B------:R-:W-:-:S13]  /*11c0*/  ISETP.NE.AND.EX P0, PT, R5, RZ, PT, P0 ;  /* 0x000000ff0500720c */ /* 0x000fda0003f05300 */
[----:B------:R-:W-:Y:S05]  /*11d0*/  @!P0 BRA `(.L_x_14) ;  /* 0x0000000000088947 */ /* 0x000fea0003800000 */
[----:B------:R3:W5:Y:S01]  /*11e0*/  LD.E R16, desc[UR44][R4.64] ;  /* 0x0000002c04107980 */ /* 0x000762000c101900 */
[----:B------:R-:W-:Y:S05]  /*11f0*/  BRA `(.L_x_15) ;  /* 0x0000000000247947 */ /* 0x000fea0003800000 */
.L_x_14:
[----:B------:R-:W-:Y:S02]  /*1200*/  ULDC.64 UR4, c[0x0][0x590] ;  /* 0x0001640000047ab9 */ /* 0x000fe40000000a00 */
[----:B------:R-:W-:-:S04]  /*1210*/  ISETP.NE.U32.AND P0, PT, RZ, UR4, PT ;  /* 0x00000004ff007c0c */ /* 0x000fc8000bf05070 */
[----:B------:R-:W-:-:S13]  /*1220*/  ISETP.NE.AND.EX P0, PT, RZ, UR5, PT, P0 ;  /* 0x00000005ff007c0c */ /* 0x000fda000bf05300 */
[----:B------:R-:W-:Y:S05]  /*1230*/  @!P0 BRA `(.L_x_16) ;  /* 0x00000000000c8947 */ /* 0x000fea0003800000 */
[----:B------:R-:W3:Y:S02]  /*1240*/  LDC.64 R4, c[0x0][0x590] ;  /* 0x00016400ff047b82 */ /* 0x000ee40000000a00 */
[----:B---3--:R4:W5:Y:S01]  /*1250*/  LDG.E R16, desc[UR44][R4.64] ;  /* 0x0000002c04107981 */ /* 0x008962000c1e1900 */
[----:B------:R-:W-:Y:S05]  /*1260*/  BRA `(.L_x_15) ;  /* 0x0000000000087947 */ /* 0x000fea0003800000 */
.L_x_16:
[----:B------:R-:W-:Y:S02]  /*1270*/  ULDC UR4, c[0x0][0x584] ;  /* 0x0001610000047ab9 */ /* 0x000fe40000000800 */
[----:B------:R-:W-:-:S07]  /*1280*/  IMAD.U32 R16, RZ, RZ, UR4 ;  /* 0x00000004ff107e24 */ /* 0x000fce000f8e00ff */
.L_x_15:
[----:B------:R-:W-:-:S13]  /*1290*/  LOP3.LUT P0, RZ, R0, 0xff, RZ, 0xc0, !PT ;  /* 0x000000ff00ff7812 */ /* 0x000fda000780c0ff */
[----:B------:R-:W-:Y:S05]  /*12a0*/  @!P0 EXIT ;  /* 0x000000000000894d */ /* 0x000fea0003800000 */
[----:B------:R-:W-:Y:S01]  /*12b0*/  ULDC UR4, c[0x0][0x28c] ;  /* 0x0000a30000047ab9 */ /* 0x000fe20000000800 */
[----:B------:R-:W-:Y:S01]  /*12c0*/  UMOV UR36, URZ ;  /* 0x0000003f00247c82 */ /* 0x000fe20008000000 */
[----:B------:R-:W-:Y:S01]  /*12d0*/  UIADD3 UR4, UR4, 0x7f, URZ ;  /* 0x0000007f04047890 */ /* 0x000fe2000fffe03f */
[----:B------:R-:W-:-:S03]  /*12e0*/  UMOV UR39, URZ ;  /* 0x0000003f00277c82 */ /* 0x000fc60008000000 */
[----:B------:R-:W-:-:S04]  /*12f0*/  USHF.R.S32.HI UR5, URZ, 0x1f, UR4 ;  /* 0x0000001f3f057899 */ /* 0x000fc80008011404 */
[----:B------:R-:W-:-:S04]  /*1300*/  ULEA.HI UR5, UR5, UR4, URZ, 0x7 ;  /* 0x0000000405057291 */ /* 0x000fc8000f8f383f */
[----:B------:R-:W-:-:S12]  /*1310*/  USHF.R.S32.HI UR43, URZ, 0x7, UR5 ;  /* 0x000000073f2b7899 */ /* 0x000fd80008011405 */
.L_x_546:
[----:B------:R-:W0:Y:S01]  /*1320*/  S2R R0, SR_TID.X ;  /* 0x0000000000007919 */ /* 0x000e220000002100 */
[----:B------:R-:W1:Y:S01]  /*1330*/  S2UR UR7, SR_CgaCtaId ;  /* 0x00000000000779c3 */ /* 0x000e620000008800 */
[----:B------:R-:W-:Y:S02]  /*1340*/  UMOV UR6, 0x400 ;  /* 0x0000040000067882 */ /* 0x000fe40000000000 */
[----:B-1----:R-:W-:Y:S01]  /*1350*/  ULEA UR6, UR7, UR6, 0x18 ;  /* 0x0000000607067291 */ /* 0x002fe2000f8ec03f */
[----:B0-----:R-:W-:-:S04]  /*1360*/  LOP3.LUT R0, R0, 0x80, RZ, 0xc0, !PT ;  /* 0x0000008000007812 */ /* 0x001fc800078ec0ff */
[----:B------:R-:W-:-:S06]  /*1370*/  SHF.R.U32.HI R0, RZ, 0x7, R0 ;  /* 0x00000007ff007819 */ /* 0x000fcc0000011600 */
[----:B------:R-:W0:Y:S02]  /*1380*/  SHFL.IDX PT, R0, R0, RZ, 0x1f ;  /* 0x00001fff00007589 */ /* 0x000e2400000e0000 */
[----:B0-----:R-:W-:-:S13]  /*1390*/  R2UR UR4, R0 ;  /* 0x00000000000472ca */ /* 0x001fda00000e0000 */
[----:B------:R-:W-:-:S04]  /*13a0*/  ULEA.HI UR5, UR4, UR4, URZ, 0x1 ;  /* 0x0000000404057291 */ /* 0x000fc8000f8f083f */
[----:B------:R-:W-:-:S04]  /*13b0*/  ULOP3.LUT UR5, UR5, 0x7fffe, URZ, 0xc0, !UPT ;  /* 0x0007fffe05057892 */ /* 0x000fc8000f8ec03f */
[----:B------:R-:W-:-:S03]  /*13c0*/  UIADD3 UR5, UR4, -UR5, URZ ;  /* 0x8000000504057290 */ /* 0x000fc6000fffe03f */
[----:B------:R-:W-:Y:S01]  /*13d0*/  ULDC UR4, c[0x0][0x28c] ;  /* 0x0000a30000047ab9 */ /* 0x000fe20000000800 */
[----:B------:R-:W-:Y:S01]  /*13e0*/  ULEA UR5, UR5, UR6, 0xd ;  /* 0x0000000605057291 */ /* 0x000fe2000f8e683f */
[----:B------:R-:W-:-:S03]  /*13f0*/  ISETP.LT.AND P0, PT, RZ, UR4, PT ;  /* 0x00000004ff007c0c */ /* 0x000fc6000bf01270 */
[----:B------:R-:W-:-:S04]  /*1400*/  UIADD3 UR5, UR5, 0x100, URZ ;  /* 0x0000010005057890 */ /* 0x000fc8000fffe03f */
[----:B------:R-:W-:-:S04]  /*1410*/  USHF.R.U32.HI UR5, URZ, 0x4, UR5 ;  /* 0x000000043f057899 */ /* 0x000fc80008011605 */
[----:B------:R-:W-:Y:S02]  /*1420*/  ULOP3.LUT UR46, UR5, 0x3fff, URZ, 0xc0, !UPT ;  /* 0x00003fff052e7892 */ /* 0x000fe4000f8ec03f */
[----:B--23--:R-:W-:Y:S10]  /*1430*/  @P0 BRA `(.L_x_17) ;  /* 0x0000000000400947 */ /* 0x00cff40003800000 */
[----:B------:R-:W-:Y:S01]  /*1440*/  MOV R0, 0x0 ;  /* 0x0000000000007802 */ /* 0x000fe20000000f00 */
[----:B------:R-:W-:Y:S01]  /*1450*/  ULDC.64 UR4, c[0x4][0x68] ;  /* 0x01001a0000047ab9 */ /* 0x000fe20000000a00 */
[----:B------:R-:W-:Y:S01]  /*1460*/  ULDC.64 UR6, c[0x4][0x8] ;  /* 0x0100020000067ab9 */ /* 0x000fe20000000a00 */
[----:B---34-:R-:W-:Y:S01]  /*1470*/  IMAD.U32 R4, RZ, RZ, UR4 ;  /* 0x00000004ff047e24 */ /* 0x018fe2000f8e00ff */
[----:B------:R0:W1:Y:S01]  /*1480*/  LDC.64 R14, c[0x4][R0] ;  /* 0x01000000000e7b82 */ /* 0x0000620000000a00 */
[----:B------:R-:W-:Y:S01]  /*1490*/  MOV R5, UR5 ;  /* 0x0000000500057c02 */ /* 0x000fe20008000f00 */
[----:B------:R-:W-:Y:S01]  /*14a0*/  ULDC.64 UR4, c[0x4][0x70] ;  /* 0x01001c0000047ab9 */ /* 0x000fe20000000a00 */
[----:B------:R-:W-:Y:S01]  /*14b0*/  MOV R10, UR6 ;  /* 0x00000006000a7c02 */ /* 0x000fe20008000f00 */
[----:B------:R-:W-:Y:S01]  /*14c0*/  IMAD.U32 R6, RZ, RZ, UR4 ;  /* 0x00000004ff067e24 */ /* 0x000fe2000f8e00ff */
[----:B------:R-:W-:Y:S01]  /*14d0*/  MOV R12, 0x1 ;  /* 0x00000001000c7802 */ /* 0x000fe20000000f00 */
[----:B------:R-:W-:-:S02]  /*14e0*/  IMAD.U32 R7, RZ, RZ, UR5 ;  /* 0x00000005ff077e24 */ /* 0x000fc4000f8e00ff */
[----:B------:R-:W-:Y:S02]  /*14f0*/  IMAD.U32 R11, RZ, RZ, UR7 ;  /* 0x00000007ff0b7e24 */ /* 0x000fe4000f8e00ff */
[----:B------:R-:W-:Y:S02]  /*1500*/  IMAD.MOV.U32 R8, RZ, RZ, 0x1e1 ;  /* 0x000001e1ff087424 */ /* 0x000fe400078e00ff */
[----:B0-----:R-:W-:-:S07]  /*1510*/  IMAD.MOV.U32 R13, RZ, RZ, RZ ;  /* 0x000000ffff0d7224 */ /* 0x001fce00078e00ff */
[----:B------:R-:W-:-:S07]  /*1520*/  LEPC R20, `(.L_x_17) ;  /* 0x000000001014794e */ /* 0x000fce0000000000 */
[----:B-12--5:R-:W-:Y:S05]  /*1530*/  CALL.ABS.NOINC R14 ;  /* 0x000000000e007343 */ /* 0x026fea0003c00000 */
.L_x_17:
[----:B------:R-:W-:-:S06]  /*1540*/  ULOP3.LUT UR4, UR37, 0x1, URZ, 0xfc, !UPT ;  /* 0x0000000125047892 */ /* 0x000fcc000f8efc3f */
[----:B------:R-:W-:-:S05]  /*1550*/  IMAD.U32 R0, RZ, RZ, UR4 ;  /* 0x00000004ff007e24 */ /* 0x000fca000f8e00ff */
[----:B------:R-:W-:-:S13]  /*1560*/  ISETP.NE.AND P0, PT, R0, 0x3, PT ;  /* 0x000000030000780c */ /* 0x000fda0003f05270 */
[----:B------:R-:W-:Y:S05]  /*1570*/  @!P0 BRA `(.L_x_18) ;  /* 0x0000000000048947 */ /* 0x000fea0003800000 */
[----:B------:R-:W-:Y:S01]  /*1580*/  BPT.TRAP 0x1 ;  /* 0x000000040000795c */ /* 0x000fe20000300000 */
.L_x_18:
[----:B------:R-:W0:Y:S01]  /*1590*/  S2UR UR5, SR_CgaCtaId ;  /* 0x00000000000579c3 */ /* 0x000e220000008800 */
[----:B------:R-:W-:Y:S01]  /*15a0*/  UMOV UR4, 0x400 ;  /* 0x0000040000047882 */ /* 0x000fe20000000000 */
[----:B--2---:R-:W-:Y:S01]  /*15b0*/  IMAD.U32 R3, RZ, RZ, UR36 ;  /* 0x00000024ff037e24 */ /* 0x004fe2000f8e00ff */
[----:B---34-:R-:W-:-:S04]  /*15c0*/  MOV R5, UR39 ;  /* 0x0000002700057c02 */ /* 0x018fc80008000f00 */
[----:B------:R-:W-:Y:S01]  /*15d0*/  SHF.L.U32 R3, R3, 0x1f, RZ ;  /* 0x0000001f03037819 */ /* 0x000fe200000006ff */
[----:B0-----:R-:W-:-:S06]  /*15e0*/  ULEA UR4, UR5, UR4, 0x18 ;  /* 0x0000000405047291 */ /* 0x001fcc000f8ec03f */
[----:B------:R-:W-:-:S05]  /*15f0*/  IMAD.U32 R0, RZ, RZ, UR4 ;  /* 0x00000004ff007e24 */ /* 0x000fca000f8e00ff */
[----:B------:R-:W-:-:S04]  /*1600*/  LEA R4, R5, R0, 0x3 ;  /* 0x0000000005047211 */ /* 0x000fc800078e18ff */
[----:B------:R0:W1:Y:S01]  /*1610*/  SYNCS.PHASECHK.TRANS64.TRYWAIT P1, [R4+URZ], R3 ;  /* 0x00000003040075a7 */ /* 0x000062000802017f */
[----:B------:R-:W-:Y:S05]  /*1620*/  @!P0 BRA `(.L_x_19) ;  /* 0x0000000000048947 */ /* 0x000fea0003800000 */
[----:B------:R-:W-:Y:S01]  /*1630*/  BPT.TRAP 0x1 ;  /* 0x000000040000795c */ /* 0x000fe20000300000 */
.L_x_19:
[----:B-1----:R-:W-:Y:S05]  /*1640*/  @P1 BRA `(.L_x_20) ;  /* 0x0000000000081947 */ /* 0x002fea0003800000 */
[----:B------:R-:W1:Y:S02]  /*1650*/  SYNCS.PHASECHK.TRANS64.TRYWAIT P1, [R4+URZ], R3 ;  /* 0x00000003040075a7 */ /* 0x000e64000802017f */
[----:B-1----:R-:W-:Y:S05]  /*1660*/  @!P1 BRA `(.L_x_21) ;  /* 0x0000031c00109947 */ /* 0x002fea0003800000 */
.L_x_20:
[----:B------:R-:W-:-:S04]  /*1670*/  UISETP.LT.AND UP0, UPT, UR43, 0x1, UPT ;  /* 0x000000012b00788c */ /* 0x000fc8000bf01270 */
[----:B------:R-:W-:-:S06]  /*1680*/  USEL UR4, UR43, 0x1, UP0 ;  /* 0x000000012b047887 */ /* 0x000fcc0008000000 */
[----:B01----:R-:W-:Y:S01]  /*1690*/  IMAD.U32 R3, RZ, RZ, UR4 ;  /* 0x00000004ff037e24 */ /* 0x003fe2000f8e00ff */
[----:B------:R-:W-:Y:S05]  /*16a0*/  WARPSYNC.ALL ;  /* 0x0000000000007948 */ /* 0x000fea0003800000 */
[----:B------:R-:W-:-:S04]  /*16b0*/  IADD3 R3, -R3, UR43, RZ ;  /* 0x0000002b03037c10 */ /* 0x000fc8000fffe1ff */
[----:B------:R-:W-:Y:S02]  /*16c0*/  ISETP.GE.AND P1, PT, R3, 0x1, PT ;  /* 0x000000010300780c */ /* 0x000fe40003f26270 */
[----:B------:R-:W-:Y:S01]  /*16d0*/  R2UR UR4, R0 ;  /* 0x00000000000472ca */ /* 0x000fe200000e0000 */
[----:B------:R-:W-:Y:S01]  /*16e0*/  WARPGROUP.ARRIVE ;  /* 0x00000000000079c5 */ /* 0x000fe20000000000 */
[----:B------:R-:W-:Y:S01]  /*16f0*/  UMOV UR9, 0x40000040 ;  /* 0x4000004000097882 */ /* 0x000fe20000000000 */
[----:B------:R-:W-:Y:S01]  /*1700*/  UMOV UR11, 0x40000040 ;  /* 0x40000040000b7882 */ /* 0x000fe20000000000 */
[----:B------:R-:W-:Y:S01]  /*1710*/  STL [R1+0x2d0], R17 ;  /* 0x0002d01101007387 */ /* 0x000fe20000100800 */
[----:B------:R-:W-:Y:S01]  /*1720*/  UMOV UR15, UR11 ;  /* 0x0000000b000f7c82 */ /* 0x000fe20008000000 */
[----:B------:R-:W-:Y:S02]  /*1730*/  UMOV UR13, 0x40000040 ;  /* 0x40000040000d7882 */ /* 0x000fe40000000000 */
[----:B-----5:R-:W-:Y:S04]  /*1740*/  STL [R1+0x2cc], R16 ;  /* 0x0002cc1001007387 */ /* 0x020fe80000100800 */
[----:B------:R0:W-:Y:S01]  /*1750*/  STL [R1+0x2c8], R3 ;  /* 0x0002c80301007387 */ /* 0x0001e20000100800 */
[----:B------:R-:W-:-:S03]  /*1760*/  UIADD3 UR4, UR4, 0x60100, URZ ;  /* 0x0006010004047890 */ /* 0x000fc6000fffe03f */
[----:B------:R1:W-:Y:S01]  /*1770*/  STL [R1+0x2c4], R2 ;  /* 0x0002c40201007387 */ /* 0x0003e20000100800 */
[----:B------:R-:W-:-:S03]  /*1780*/  USHF.R.U32.HI UR4, URZ, 0x4, UR4 ;  /* 0x000000043f047899 */ /* 0x000fc60008011604 */
[----:B------:R2:W-:Y:S01]  /*1790*/  STL [R1+0x2d4], R0 ;  /* 0x0002d40001007387 */ /* 0x0005e20000100800 */
[----:B------:R-:W-:Y:S02]  /*17a0*/  ULOP3.LUT UR5, UR4, 0x3fff, URZ, 0xc0, !UPT ;  /* 0x00003fff04057892 */ /* 0x000fe4000f8ec03f */
[----:B------:R-:W-:Y:S02]  /*17b0*/  ULOP3.LUT UR4, UR46, 0x10000, URZ, 0xfc, !UPT ;  /* 0x000100002e047892 */ /* 0x000fe4000f8efc3f */
[----:B------:R-:W-:Y:S02]  /*17c0*/  ULOP3.LUT UR5, UR5, 0x10000, URZ, 0xfc, !UPT ;  /* 0x0001000005057892 */ /* 0x000fe4000f8efc3f */
[----:B------:R-:W-:Y:S02]  /*17d0*/  ULEA UR8, UR39, UR4, 0xd ;  /* 0x0000000427087291 */ /* 0x000fe4000f8e683f */
[----:B------:R-:W-:Y:S02]  /*17e0*/  ULEA UR6, UR39, UR5, 0xd ;  /* 0x0000000527067291 */ /* 0x000fe4000f8e683f */
[----:B------:R-:W-:-:S05]  /*17f0*/  UIADD3 UR12, UR8, 0x400, URZ ;  /* 0x00000400080c7890 */ /* 0x000fca000fffe03f */
[----:B------:R-:W-:Y:S02]  /*1800*/  UMOV UR10, UR6 ;  /* 0x00000006000a7c82 */ /* 0x000fe40008000000 */
[----:B------:R-:W-:Y:S01]  /*1810*/  HGMMA.64x256x8.F32.TF32 R24, gdesc[UR8], RZ, !UPT, gsb0 ;  /* 0x07e00000081879f0 */ /* 0x000fe2000c0028ff */
[----:B------:R-:W-:Y:S02]  /*1820*/  UMOV UR14, UR10 ;  /* 0x0000000a000e7c82 */ /* 0x000fe40008000000 */
[----:B------:R-:W-:Y:S02]  /*1830*/  WARPGROUP.DEPBAR.LE gsb0, 0x0 ;  /* 0x00008000000079c5 */ /* 0x000fe40000010000 */
[----:B------:R-:W-:Y:S01]  /*1840*/  STL.64 [R1], R24 ;  /* 0x0000001801007387 */ /* 0x000fe20000100a00 */
[----:B------:R-:W-:Y:S01]  /*1850*/  IMAD.MOV.U32 R235, RZ, RZ, R46 ;  /* 0x000000ffffeb7224 */ /* 0x000fe200078e002e */
[----:B------:R-:W-:Y:S01]  /*1860*/  MOV R234, R47 ;  /* 0x0000002f00ea7202 */ /* 0x000fe20000000f00 */
[----:B------:R-:W-:Y:S01]  /*1870*/  IMAD.MOV.U32 R233, RZ, RZ, R48 ;  /* 0x000000ffffe97224 */ /* 0x000fe200078e0030 */
[----:B------:R-:W-:Y:S01]  /*1880*/  STL.64 [R1+0x8], R26 ;  /* 0x0000081a01007387 */ /* 0x000fe20000100a00 */
        /* <DEDUP_REMOVED lines=83> */
[----:B0-----:R-:W-:Y:S01]  /*1dc0*/  MOV R3, R149 ;  /* 0x0000009500037202 */ /* 0x001fe20000000f00 */
[----:B------:R-:W-:Y:S01]  /*1dd0*/  IMAD.MOV.U32 R196, RZ, RZ, R112 ;  /* 0x000000ffffc47224 */ /* 0x000fe200078e0070 */
[----:B------:R0:W-:Y:S01]  /*1de0*/  STL.64 [R1+0x50], R44 ;  /* 0x0000502c01007387 */ /* 0x0001e20000100a00 */
[----:B------:R-:W-:-:S02]  /*1df0*/  IMAD.MOV.U32 R198, RZ, RZ, R114 ;  /* 0x000000ffffc67224 */ /* 0x000fc400078e0072 */
[----:B------:R-:W-:Y:S01]  /*1e00*/  IMAD.MOV.U32 R199, RZ, RZ, R115 ;  /* 0x000000ffffc77224 */ /* 0x000fe200078e0073 */
[----:B------:R-:W-:Y:S01]  /*1e10*/  STL [R1+0x15d8], R152 ;  /* 0x0015d89801007387 */ /* 0x000fe20000100800 */
[----:B------:R-:W-:Y:S02]  /*1e20*/  IMAD.MOV.U32 R201, RZ, RZ, R117 ;  /* 0x000000ffffc97224 */ /* 0x000fe400078e0075 */
[----:B------:R-:W-:Y:S02]  /*1e30*/  IMAD.MOV.U32 R202, RZ, RZ, R118 ;  /* 0x000000ffffca7224 */ /* 0x000fe400078e0076 */
[----:B------:R-:W-:Y:S02]  /*1e40*/  IMAD.MOV.U32 R204, RZ, RZ, R120 ;  /* 0x000000ffffcc7224 */ /* 0x000fe400078e0078 */
[----:B------:R-:W-:Y:S02]  /*1e50*/  IMAD.MOV.U32 R205, RZ, RZ, R121 ;  /* 0x000000ffffcd7224 */ /* 0x000fe400078e0079 */
[----:B------:R-:W-:-:S02]  /*1e60*/  IMAD.MOV.U32 R207, RZ, RZ, R123 ;  /* 0x000000ffffcf7224 */ /* 0x000fc400078e007b */
[----:B------:R-:W-:Y:S02]  /*1e70*/  IMAD.MOV.U32 R208, RZ, RZ, R124 ;  /* 0x000000ffffd07224 */ /* 0x000fe400078e007c */
        /* <DEDUP_REMOVED lines=16> */
[----:B-1----:R-:W-:-:S02]  /*1f80*/  IMAD.MOV.U32 R2, RZ, RZ, R150 ;  /* 0x000000ffff027224 */ /* 0x002fc400078e0096 */
[----:B--2---:R-:W-:Y:S02]  /*1f90*/  IMAD.MOV.U32 R0, RZ, RZ, R151 ;  /* 0x000000ffff007224 */ /* 0x004fe400078e0097 */
[----:B0-----:R-:W-:-:S06]  /*1fa0*/  WARPGROUP.ARRIVE ;  /* 0x00000000000079c5 */ /* 0x001fcc0000000000 */
[----:B------:R-:W-:Y:S03]  /*1fb0*/  HGMMA.64x256x8.F32.TF32 R24, gdesc[UR12], RZ, !UPT, gsb0 ;  /* 0x07e000000c1879f0 */ /* 0x000fe6000c0028ff */
[----:B------:R-:W-:Y:S02]  /*1fc0*/  WARPGROUP.DEPBAR.LE gsb0, 0x0 ;  /* 0x00008000000079c5 */ /* 0x000fe40000010000 */
[----:B------:R-:W-:Y:S04]  /*1fd0*/  STL.64 [R1+0x15d0], R150 ;  /* 0x0015d09601007387 */ /* 0x000fe80000100a00 */
        /* <DEDUP_REMOVED lines=20> */
[----:B------:R0:W-:Y:S04]  /*2120*/  STL.64 [R1+0x1528], R108 ;  /* 0x0015286c01007387 */ /* 0x0001e80000100a00 */
[----:B0-----:R-:W2:Y:S04]  /*2130*/  LDL.LU R108, [R1] ;  /* 0x00000000016c7983 */ /* 0x001ea80000300800 */
[----:B------:R-:W2:Y:S04]  /*2140*/  LDL.LU R109, [R1+0x4] ;  /* 0x00000400016d7983 */ /* 0x000ea80000300800 */
        /* <DEDUP_REMOVED lines=19> */
[----:B------:R-:W2:Y:S01]  /*2280*/  LDL.LU R129, [R1+0x54] ;  /* 0x0000540001817983 */ /* 0x000ea20000300800 */
        /* <DEDUP_REMOVED lines=32> */
[----:B------:R-:W-:Y:S01]  /*2490*/  UIADD3 UR12, UR8, 0x2, URZ ;  /* 0x00000002080c7890 */ /* 0x000fe2000fffe03f */
[----:B------:R-:W-:Y:S01]  /*24a0*/  IMAD.MOV.U32 R215, RZ, RZ, R21 ;  /* 0x000000ffffd77224 */ /* 0x000fe200078e0015 */
[----:B------:R-:W-:Y:S01]  /*24b0*/  UIADD3 UR14, UR6, 0x2, URZ ;  /* 0x00000002060e7890 */ /* 0x000fe2000fffe03f */
[----:B------:R-:W-:Y:S01]  /*24c0*/  IMAD.MOV.U32 R216, RZ, RZ, R20 ;  /* 0x000000ffffd87224 */ /* 0x000fe200078e0014 */
[----:B------:R-:W-:Y:S01]  /*24d0*/  UMOV UR13, 0x40000040 ;  /* 0x40000040000d7882 */ /* 0x000fe20000000000 */
[----:B------:R-:W-:Y:S01]  /*24e0*/  IMAD.MOV.U32 R218, RZ, RZ, R18 ;  /* 0x000000ffffda7224 */ /* 0x000fe200078e0012 */
[----:B------:R-:W-:Y:S01]  /*24f0*/  UMOV UR15, 0x40000040 ;  /* 0x40000040000f7882 */ /* 0x000fe20000000000 */
        /* <DEDUP_REMOVED lines=10> */
[----:B------:R-:W-:-:S06]  /*25a0*/  IMAD.MOV.U32 R234, RZ, RZ, R2 ;  /* 0x000000ffffea7224 */ /* 0x000fcc00078e0002 */
[----:B--2---:R-:W-:-:S06]  /*25b0*/  WARPGROUP.ARRIVE ;  /* 0x00000000000079c5 */ /* 0x004fcc0000000000 */
[----:B------:R-:W-:Y:S03]  /*25c0*/  HGMMA.64x256x8.F32.TF32 R108, gdesc[UR12], R108, gsb0 ;  /* 0x07e000000c6c79f0 */ /* 0x000fe6000800286c */
[----:B------:R-:W-:Y:S02]  /*25d0*/  WARPGROUP.DEPBAR.LE gsb0, 0x0 ;  /* 0x00008000000079c5 */ /* 0x000fe40000010000 */
[----:B------:R-:W-:Y:S04]  /*25e0*/  STL.64 [R1], R108 ;  /* 0x0000006c01007387 */ /* 0x000fe80000100a00 */
        /* <DEDUP_REMOVED lines=63> */
[----:B0-----:R-:W2:Y:S04]  /*29e0*/  LDL.LU R152, [R1+0x15d8] ;  /* 0x0015d80001987983 */ /* 0x001ea80000300800 */
[----:B------:R-:W3:Y:S04]  /*29f0*/  LDL.LU.64 R150, [R1+0x15d0] ;  /* 0x0015d00001967983 */ /* 0x000ee80000300a00 */
        /* <DEDUP_REMOVED lines=20> */
[----:B------:R-:W3:Y:S01]  /*2b40*/  LDL.LU.64 R108, [R1+0x1528] ;  /* 0x00152800016c7983 */ /* 0x000ee20000300a00 */
[----:B------:R-:W-:Y:S01]  /*2b50*/  UIADD3 UR12, UR8, 0x402, URZ ;  /* 0x00000402080c7890 */ /* 0x000fe2000fffe03f */
[----:B------:R-:W-:Y:S01]  /*2b60*/  UMOV UR13, 0x40000040 ;  /* 0x40000040000d7882 */ /* 0x000fe20000000000 */
[----:B---3--:R-:W-:-:S07]  /*2b70*/  WARPGROUP.ARRIVE ;  /* 0x00000000000079c5 */ /* 0x008fce0000000000 */
[----:B------:R-:W-:Y:S03]  /*2b80*/  HGMMA.64x256x8.F32.TF32 R24, gdesc[UR12], R24, gsb0 ;  /* 0x07e000000c1879f0 */ /* 0x000fe60008002818 */
        /* <DEDUP_REMOVED lines=65> */
[----:B0-----:R-:W3:Y:S04]  /*2fa0*/  LDL.LU.64 R24, [R1] ;  /* 0x0000000001187983 */ /* 0x001ee80000300a00 */
        /* <DEDUP_REMOVED lines=63> */
[----:B------:R-:W-:-:S02]  /*33a0*/  UIADD3 UR12, UR8, 0x4, URZ ;  /* 0x00000004080c7890 */ /* 0x000fc4000fffe03f */
[----:B------:R-:W-:Y:S01]  /*33b0*/  UIADD3 UR14, UR6, 0x4, URZ ;  /* 0x00000004060e7890 */ /* 0x000fe2000fffe03f */
[----:B------:R-:W-:Y:S01]  /*33c0*/  UMOV UR13, 0x40000040 ;  /* 0x40000040000d7882 */ /* 0x000fe20000000000 */
[----:B------:R-:W-:Y:S01]  /*33d0*/  UMOV UR15, 0x40000040 ;  /* 0x40000040000f7882 */ /* 0x000fe20000000000 */
[----:B---3--:R-:W-:-:S06]  /*33e0*/  WARPGROUP.ARRIVE ;  /* 0x00000000000079c5 */ /* 0x008fcc0000000000 */
[----:B------:R-:W-:Y:S03]  /*33f0*/  HGMMA.64x256x8.F32.TF32 R24, gdesc[UR12], R24, gsb0 ;  /* 0x07e000000c1879f0 */ /* 0x000fe60008002818 */
[----:B------:R-:W-:Y:S02]  /*3400*/  WARPGROUP.DEPBAR.LE gsb0, 0x0 ;  /* 0x00008000000079c5 */ /* 0x000fe40000010000 */
[----:B------:R-:W-:Y:S01]  /*3410*/  STL.64 [R1], R24 ;  /* 0x0000001801007387 */ /* 0x000fe20000100a00 */
[----:B------:R-:W-:Y:S01]  /*3420*/  MOV R2, R150 ;  /* 0x0000009600027202 */ /* 0x000fe20000000f00 */
[----:B------:R-:W-:Y:S01]  /*3430*/  IMAD.MOV.U32 R0, RZ, RZ, R151 ;  /* 0x000000ffff007224 */ /* 0x000fe200078e0097 */
[----:B------:R-:W-:Y:S01]  /*3440*/  MOV R5, R147 ;  /* 0x0000009300057202 */ /* 0x000fe20000000f00 */
        /* <DEDUP_REMOVED lines=36> */
[----:B------:R0:W-:Y:S01]  /*3690*/  STL.64 [R1+0x50], R44 ;  /* 0x0000502c01007387 */ /* 0x0001e20000100a00 */
[----:B------:R-:W-:Y:S01]  /*36a0*/  IMAD.MOV.U32 R206, RZ, RZ, R122 ;  /* 0x000000ffffce7224 */ /* 0x000fe200078e007a */
[----:B------:R-:W-:Y:S01]  /*36b0*/  MOV R201, R117 ;  /* 0x0000007500c97202 */ /* 0x000fe20000000f00 */
[----:B------:R-:W-:Y:S01]  /*36c0*/  IMAD.MOV.U32 R205, RZ, RZ, R121 ;  /* 0x000000ffffcd7224 */ /* 0x000fe200078e0079 */
[----:B------:R-:W3:Y:S01]  /*36d0*/  LDL.LU.64 R150, [R1+0x1520] ;  /* 0x0015200001967983 */ /* 0x000ee20000300a00 */
        /* <DEDUP_REMOVED lines=92> */
[----:B------:R-:W-:-:S02]  /*3ca0*/  IMAD.MOV.U32 R231, RZ, RZ, R50 ;  /* 0x000000ffffe77224 */ /* 0x000fc400078e0032 */
[----:B------:R-:W-:Y:S01]  /*3cb0*/  IMAD.MOV.U32 R232, RZ, RZ, R49 ;  /* 0x000000ffffe87224 */ /* 0x000fe200078e0031 */
[----:B------:R-:W3:Y:S01]  /*3cc0*/  LDL.LU.64 R102, [R1+0x1460] ;  /* 0x0014600001667983 */ /* 0x000ee20000300a00 */
[----:B------:R-:W-:Y:S02]  /*3cd0*/  IMAD.MOV.U32 R235, RZ, RZ, R46 ;  /* 0x000000ffffeb7224 */ /* 0x000fe400078e002e */
[----:B------:R-:W-:Y:S01]  /*3ce0*/  IMAD.MOV.U32 R234, RZ, RZ, R47 ;  /* 0x000000ffffea7224 */ /* 0x000fe200078e002f */
        /* <DEDUP_REMOVED lines=28> */
[----:B0-----:R-:W3:Y:S04]  /*3eb0*/  LDL.LU.64 R44, [R1+0x1378] ;  /* 0x00137800012c7983 */ /* 0x001ee80000300a00 */
        /* <DEDUP_REMOVED lines=11> */
[----:B------:R-:W-:-:S02]  /*3f70*/  UMOV UR13, 0x40000040 ;  /* 0x40000040000d7882 */ /* 0x000fc40000000000 */
[----:B--2---:R-:W-:Y:S01]  /*3f80*/  STL [R1+0x1320], R152 ;  /* 0x0013209801007387 */ /* 0x004fe20000100800 */
[----:B---3--:R-:W-:-:S06]  /*3f90*/  WARPGROUP.ARRIVE ;  /* 0x00000000000079c5 */ /* 0x008fcc0000000000 */
        /* <DEDUP_REMOVED lines=91> */
[----:B------:R-:W-:Y:S01]  /*4550*/  IMAD.MOV.U32 R235, RZ, RZ, R0 ;  /* 0x000000ffffeb7224 */ /* 0x000fe200078e0000 */
[----:B------:R-:W-:Y:S02]  /*4560*/  UIADD3 UR12, UR8, 0x6, URZ ;  /* 0x00000006080c7890 */ /* 0x000fe4000fffe03f */
[----:B------:R-:W-:Y:S01]  /*4570*/  UIADD3 UR14, UR6, 0x6, URZ ;  /* 0x00000006060e7890 */ /* 0x000fe2000fffe03f */
[----:B------:R-:W-:Y:S01]  /*4580*/  UMOV UR13, 0x40000040 ;  /* 0x40000040000d7882 */ /* 0x000fe20000000000 */
[----:B------:R-:W-:Y:S01]  /*4590*/  UMOV UR15, 0x40000040 ;  /* 0x40000040000f7882 */ /* 0x000fe20000000000 */
        /* <DEDUP_REMOVED lines=236> */
[----:B------:R-:W-:Y:S01]  /*5460*/  STL.64 [R1+0x30], R36 ;  /* 0x0000302401007387 */ /* 0x000fe20000100a00 */
[----:B------:R-:W-:-:S03]  /*5470*/  IMAD.MOV.U32 R2, RZ, RZ, R150 ;  /* 0x000000ffff027224 */ /* 0x000fc600078e0096 */
[----:B------:R-:W-:Y:S01]  /*5480*/  STL.64 [R1+0x38], R38 ;  /* 0x0000382601007387 */ /* 0x000fe20000100a00 */
[----:B------:R-:W-:-:S03]  /*5490*/  MOV R0, R151 ;  /* 0x0000009700007202 */ /* 0x000fc60000000f00 */
[----:B------:R-:W-:Y:S01]  /*54a0*/  STL.64 [R1+0x40], R40 ;  /* 0x0000402801007387 */ /* 0x000fe20000100a00 */
[----:B------:R-:W-:Y:S01]  /*54b0*/  MOV R4, R148 ;  /* 0x0000009400047202 */ /* 0x000fe20000000f00 */
[----:B------:R-:W-:Y:S02]  /*54c0*/  IMAD.MOV.U32 R3, RZ, RZ, R149 ;  /* 0x000000ffff037224 */ /* 0x000fe400078e0095 */
[----:B------:R-:W-:Y:S01]  /*54d0*/  STL.64 [R1+0x48], R42 ;  /* 0x0000482a01007387 */ /* 0x000fe20000100a00 */
[----:B------:R-:W-:-:S03]  /*54e0*/  IMAD.MOV.U32 R6, RZ, RZ, R146 ;  /* 0x000000ffff067224 */ /* 0x000fc600078e0092 */
[----:B------:R0:W-:Y:S01]  /*54f0*/  STL.64 [R1+0x50], R44 ;  /* 0x0000502c01007387 */ /* 0x0001e20000100a00 */
[----:B------:R-:W-:Y:S01]  /*5500*/  IMAD.MOV.U32 R5, RZ, RZ, R147 ;  /* 0x000000ffff057224 */ /* 0x000fe200078e0093 */
[----:B------:R-:W-:Y:S02]  /*5510*/  MOV R7, R145 ;  /* 0x0000009100077202 */ /* 0x000fe40000000f00 */
[----:B------:R-:W3:Y:S01]  /*5520*/  LDL.LU.64 R150, [R1+0x1268] ;  /* 0x0012680001967983 */ /* 0x000ee20000300a00 */
[----:B------:R-:W-:Y:S01]  /*5530*/  IMAD.MOV.U32 R8, RZ, RZ, R144 ;  /* 0x000000ffff087224 */ /* 0x000fe200078e0090 */
[----:B------:R-:W-:Y:S02]  /*5540*/  MOV R10, R142 ;  /* 0x0000008e000a7202 */ /* 0x000fe40000000f00 */
[----:B------:R-:W3:Y:S01]  /*5550*/  LDL.LU.64 R148, [R1+0x1260] ;  /* 0x0012600001947983 */ /* 0x000ee20000300a00 */
[----:B------:R-:W-:-:S03]  /*5560*/  IMAD.MOV.U32 R9, RZ, RZ, R143 ;  /* 0x000000ffff097224 */ /* 0x000fc600078e008f */
[----:B------:R-:W3:Y:S01]  /*5570*/  LDL.LU.64 R146, [R1+0x1258] ;  /* 0x0012580001927983 */ /* 0x000ee20000300a00 */
[----:B------:R-:W-:Y:S01]  /*5580*/  IMAD.MOV.U32 R12, RZ, RZ, R140 ;  /* 0x000000ffff0c7224 */ /* 0x000fe200078e008c */
[----:B------:R-:W-:Y:S01]  /*5590*/  MOV R13, R139 ;  /* 0x0000008b000d7202 */ /* 0x000fe20000000f00 */
[----:B------:R-:W-:Y:S01]  /*55a0*/  IMAD.MOV.U32 R11, RZ, RZ, R141 ;  /* 0x000000ffff0b7224 */ /* 0x000fe200078e008d */
        /* <DEDUP_REMOVED lines=233> */
[----:B------:R-:W-:Y:S01]  /*6440*/  IMAD.MOV.U32 R152, RZ, RZ, R213 ;  /* 0x000000ffff987224 */ /* 0x000fe200078e00d5 */
[----:B------:R-:W-:Y:S01]  /*6450*/  MOV R213, R23 ;  /* 0x0000001700d57202 */ /* 0x000fe20000000f00 */
        /* <DEDUP_REMOVED lines=258> */
[----:B------:R-:W-:-:S03]  /*7480*/  IMAD.MOV.U32 R0, RZ, RZ, R151 ;  /* 0x000000ffff007224 */ /* 0x000fc600078e0097 */
[----:B------:R-:W-:Y:S01]  /*7490*/  STL.64 [R1+0x40], R40 ;  /* 0x0000402801007387 */ /* 0x000fe20000100a00 */
[----:B------:R-:W-:Y:S01]  /*74a0*/  IMAD.MOV.U32 R4, RZ, RZ, R148 ;  /* 0x000000ffff047224 */ /* 0x000fe200078e0094 */
[----:B------:R-:W-:Y:S02]  /*74b0*/  MOV R3, R149 ;  /* 0x0000009500037202 */ /* 0x000fe40000000f00 */
[----:B------:R-:W-:Y:S01]  /*74c0*/  STL.64 [R1+0x48], R42 ;  /* 0x0000482a01007387 */ /* 0x000fe20000100a00 */
[----:B------:R-:W-:Y:S01]  /*74d0*/  MOV R6, R146 ;  /* 0x0000009200067202 */ /* 0x000fe20000000f00 */
[----:B------:R-:W-:Y:S02]  /*74e0*/  IMAD.MOV.U32 R5, RZ, RZ, R147 ;  /* 0x000000ffff057224 */ /* 0x000fe400078e0093 */
[----:B------:R0:W-:Y:S01]  /*74f0*/  STL.64 [R1+0x50], R44 ;  /* 0x0000502c01007387 */ /* 0x0001e20000100a00 */
[----:B------:R-:W-:-:S03]  /*7500*/  IMAD.MOV.U32 R8, RZ, RZ, R144 ;  /* 0x000000ffff087224 */ /* 0x000fc600078e0090 */
[----:B------:R-:W3:Y:S01]  /*7510*/  LDL.LU.64 R150, [R1+0xfb0] ;  /* 0x000fb00001967983 */ /* 0x000ee20000300a00 */
        /* <DEDUP_REMOVED lines=499> */
[----:B------:R-:W-:-:S03]  /*9450*/  MOV R2, R150 ;  /* 0x0000009600027202 */ /* 0x000fc60000000f00 */
[----:B------:R-:W-:Y:S01]  /*9460*/  STL.64 [R1+0x38], R38 ;  /* 0x0000382601007387 */ /* 0x000fe20000100a00 */
[----:B------:R-:W-:-:S03]  /*9470*/  IMAD.MOV.U32 R0, RZ, RZ, R151 ;  /* 0x000000ffff007224 */ /* 0x000fc600078e0097 */
[----:B------:R-:W-:Y:S01]  /*9480*/  STL.64 [R1+0x40], R40 ;  /* 0x0000402801007387 */ /* 0x000fe20000100a00 */
[----:B------:R-:W-:-:S03]  /*9490*/  IMAD.MOV.U32 R4, RZ, RZ, R148 ;  /* 0x000000ffff047224 */ /* 0x000fc600078e0094 */
[----:B------:R-:W-:Y:S01]  /*94a0*/  STL.64 [R1+0x48], R42 ;  /* 0x0000482a01007387 */ /* 0x000fe20000100a00 */
[----:B------:R-:W-:Y:S01]  /*94b0*/  IMAD.MOV.U32 R3, RZ, RZ, R149 ;  /* 0x000000ffff037224 */ /* 0x000fe200078e0095 */
[----:B------:R-:W-:Y:S02]  /*94c0*/  MOV R5, R147 ;  /* 0x0000009300057202 */ /* 0x000fe40000000f00 */
[----:B------:R0:W-:Y:S01]  /*94d0*/  STL.64 [R1+0x50], R44 ;  /* 0x0000502c01007387 */ /* 0x0001e20000100a00 */
        /* <DEDUP_REMOVED lines=149> */
[----:B------:R-:W-:Y:S02]  /*9e30*/  IMAD.MOV.U32 R235, RZ, RZ, R46 ;  /* 0x000000ffffeb7224 */ /* 0x000fe400078e002e */
[----:B------:R-:W-:Y:S01]  /*9e40*/  IMAD.MOV.U32 R234, RZ, RZ, R47 ;  /* 0x000000ffffea7224 */ /* 0x000fe200078e002f */
        /* <DEDUP_REMOVED lines=1633> */
[----:B------:R-:W-:Y:S01]  /*10460*/  IMAD.MOV.U32 R222, RZ, RZ, R19 ;  /* 0x000000ffffde7224 */ /* 0x000fe200078e0013 */
[----:B------:R0:W5:Y:S01]  /*10470*/  LDL.LU R0, [R1+0x2d4] ;  /* 0x0002d40001007983 */ /* 0x0001620000300800 */
[----:B------:R-:W-:-:S02]  /*10480*/  IMAD.MOV.U32 R224, RZ, RZ, R15 ;  /* 0x000000ffffe07224 */ /* 0x000fc400078e000f */
[----:B------:R-:W-:Y:S01]  /*10490*/  IMAD.MOV.U32 R225, RZ, RZ, R14 ;  /* 0x000000ffffe17224 */ /* 0x000fe200078e000e */
[----:B------:R0:W5:Y:S01]  /*104a0*/  LDL.LU R17, [R1+0x2d0] ;  /* 0x0002d00001117983 */ /* 0x0001620000300800 */
[----:B------:R-:W-:Y:S02]  /*104b0*/  IMAD.MOV.U32 R227, RZ, RZ, R12 ;  /* 0x000000ffffe37224 */ /* 0x000fe400078e000c */
[----:B------:R-:W-:Y:S01]  /*104c0*/  IMAD.MOV.U32 R228, RZ, RZ, R11 ;  /* 0x000000ffffe47224 */ /* 0x000fe200078e000b */
[----:B------:R0:W5:Y:S01]  /*104d0*/  LDL.LU R16, [R1+0x2cc] ;  /* 0x0002cc0001107983 */ /* 0x0001620000300800 */
[----:B------:R-:W-:Y:S02]  /*104e0*/  IMAD.MOV.U32 R230, RZ, RZ, R9 ;  /* 0x000000ffffe67224 */ /* 0x000fe400078e0009 */
[----:B------:R-:W-:Y:S01]  /*104f0*/  IMAD.MOV.U32 R231, RZ, RZ, R8 ;  /* 0x000000ffffe77224 */ /* 0x000fe200078e0008 */
[----:B------:R0:W5:Y:S01]  /*10500*/  LDL.LU R3, [R1+0x2c8] ;  /* 0x0002c80001037983 */ /* 0x0001620000300800 */
[----:B------:R-:W-:-:S02]  /*10510*/  IMAD.MOV.U32 R233, RZ, RZ, R6 ;  /* 0x000000ffffe97224 */ /* 0x000fc400078e0006 */
[----:B------:R-:W-:Y:S01]  /*10520*/  IMAD.MOV.U32 R234, RZ, RZ, R5 ;  /* 0x000000ffffea7224 */ /* 0x000fe200078e0005 */
[----:B------:R0:W5:Y:S05]  /*10530*/  LDL.LU R2, [R1+0x2c4] ;  /* 0x0002c40001027983 */ /* 0x00016a0000300800 */
        /* <DEDUP_REMOVED lines=67> */
[----:B-1----:R0:W5:Y:S04]  /*10970*/  LDL.LU R152, [R1+0x2c0] ;  /* 0x0002c00001987983 */ /* 0x0021680000300800 */
[----:B------:R-:W2:Y:S04]  /*10980*/  LDL.LU.64 R150, [R1+0x2b8] ;  /* 0x0002b80001967983 */ /* 0x000ea80000300a00 */
        /* <DEDUP_REMOVED lines=20> */
[----:B------:R-:W2:Y:S01]  /*10ad0*/  LDL.LU.64 R108, [R1+0x210] ;  /* 0x00021000016c7983 */ /* 0x000ea20000300a00 */
[----:B------:R-:W-:Y:S01]  /*10ae0*/  UIADD3 UR12, UR8, 0x1c06, URZ ;  /* 0x00001c06080c7890 */ /* 0x000fe2000fffe03f */
[----:B------:R-:W-:Y:S01]  /*10af0*/  UMOV UR13, 0x40000040 ;  /* 0x40000040000d7882 */ /* 0x000fe20000000000 */
[----:B--2---:R-:W-:-:S07]  /*10b00*/  WARPGROUP.ARRIVE ;  /* 0x00000000000079c5 */ /* 0x004fce0000000000 */
[----:B------:R-:W-:Y:S03]  /*10b10*/  HGMMA.64x256x8.F32.TF32 R24, gdesc[UR12], R24, gsb0 ;  /* 0x07e000000c1879f0 */ /* 0x000fe60008002818 */
[----:B------:R-:W-:Y:S02]  /*10b20*/  WARPGROUP.DEPBAR.LE gsb0, 0x0 ;  /* 0x00008000000079c5 */ /* 0x000fe40000010000 */
[----:B0-----:R-:W-:Y:S05]  /*10b30*/  @!P1 BRA `(.L_x_22) ;  /* 0x0000010000b89947 */ /* 0x001fea0003800000 */
[----:B------:R-:W-:Y:S01]  /*10b40*/  UIADD3 UR6, UR39, 0x1, URZ ;  /* 0x0000000127067890 */ /* 0x000fe2000fffe03f */
[----:B-----5:R-:W-:Y:S01]  /*10b50*/  R2UR UR9, R3 ;  /* 0x00000000030972ca */ /* 0x020fe200000e0000 */
[----:B------:R-:W-:Y:S02]  /*10b60*/  UMOV UR8, UR39 ;  /* 0x0000002700087c82 */ /* 0x000fe40008000000 */
[----:B------:R-:W-:-:S04]  /*10b70*/  UISETP.NE.AND UP0, UPT, UR6, 0x3, UPT ;  /* 0x000000030600788c */ /* 0x000fc8000bf05270 */
[----:B------:R-:W-:Y:S02]  /*10b80*/  USEL UR7, URZ, 0x1, UP0 ;  /* 0x000000013f077887 */ /* 0x000fe40008000000 */
[----:B------:R-:W-:Y:S02]  /*10b90*/  USEL UR6, UR6, URZ, UP0 ;  /* 0x0000003f06067287 */ /* 0x000fe40008000000 */
[----:B------:R-:W-:-:S12]  /*10ba0*/  ULOP3.LUT UR7, UR36, UR7, URZ, 0x3c, !UPT ;  /* 0x0000000724077292 */ /* 0x000fd8000f8e3c3f */
.L_x_29:
[----:B------:R-:W-:Y:S05]  /*10bb0*/  @!P0 BRA `(.L_x_23) ;  /* 0x0000000000048947 */ /* 0x000fea0003800000 */
[----:B------:R-:W-:Y:S01]  /*10bc0*/  BPT.TRAP 0x1 ;  /* 0x000000040000795c */ /* 0x000fe20000300000 */
.L_x_23:
[----:B------:R-:W0:Y:S01]  /*10bd0*/  S2UR UR11, SR_CgaCtaId ;  /* 0x00000000000b79c3 */ /* 0x000e220000008800 */
[----:B------:R-:W-:Y:S01]  /*10be0*/  UMOV UR10, 0x400 ;  /* 0x00000400000a7882 */ /* 0x000fe20000000000 */
[----:B------:R-:W-:Y:S02]  /*10bf0*/  IMAD.U32 R4, RZ, RZ, UR7 ;  /* 0x00000007ff047e24 */ /* 0x000fe4000f8e00ff */
[----:B------:R-:W-:-:S03]  /*10c00*/  IMAD.U32 R3, RZ, RZ, UR6 ;  /* 0x00000006ff037e24 */ /* 0x000fc6000f8e00ff */
[----:B------:R-:W-:Y:S01]  /*10c10*/  SHF.L.U32 R4, R4, 0x1f, RZ ;  /* 0x0000001f04047819 */ /* 0x000fe200000006ff */
[----:B0-----:R-:W-:-:S06]  /*10c20*/  ULEA UR10, UR11, UR10, 0x18 ;  /* 0x0000000a0b0a7291 */ /* 0x001fcc000f8ec03f */
[----:B------:R-:W-:-:S05]  /*10c30*/  MOV R0, UR10 ;  /* 0x0000000a00007c02 */ /* 0x000fca0008000f00 */
[----:B------:R-:W-:-:S04]  /*10c40*/  IMAD R3, R3, 0x8, R0 ;  /* 0x0000000803037824 */ /* 0x000fc800078e0200 */
[----:B------:R0:W1:Y:S01]  /*10c50*/  SYNCS.PHASECHK.TRANS64.TRYWAIT P1, [R3+URZ], R4 ;  /* 0x00000004030075a7 */ /* 0x000062000802017f */
[----:B------:R-:W-:Y:S05]  /*10c60*/  @!P0 BRA `(.L_x_24) ;  /* 0x0000000000048947 */ /* 0x000fea0003800000 */
[----:B------:R-:W-:Y:S01]  /*10c70*/  BPT.TRAP 0x1 ;  /* 0x000000040000795c */ /* 0x000fe20000300000 */
.L_x_24:
[----:B-1----:R-:W-:Y:S05]  /*10c80*/  @P1 BRA `(.L_x_25) ;  /* 0x0000000000081947 */ /* 0x002fea0003800000 */
[----:B------:R-:W1:Y:S02]  /*10c90*/  SYNCS.PHASECHK.TRANS64.TRYWAIT P1, [R3+URZ], R4 ;  /* 0x00000004030075a7 */ /* 0x000e64000802017f */
[----:B-1----:R-:W-:Y:S05]  /*10ca0*/  @!P1 BRA `(.L_x_26) ;  /* 0x0000022400949947 */ /* 0x002fea0003800000 */
.L_x_25:
        /* <DEDUP_REMOVED lines=64> */
[----:B--2---:R-:W2:Y:S04]  /*110b0*/  LDL.LU.64 R24, [R1] ;  /* 0x0000000001187983 */ /* 0x004ea80000300a00 */
        /* <DEDUP_REMOVED lines=63> */
[----:B------:R-:W-:-:S02]  /*114b0*/  ULEA UR11, UR6, UR5, 0xd ;  /* 0x00000005060b7291 */ /* 0x000fc4000f8e683f */
[----:B------:R-:W-:Y:S01]  /*114c0*/  ULEA UR10, UR6, UR4, 0xd ;  /* 0x00000004060a7291 */ /* 0x000fe2000f8e683f */
[----:B------:R-:W-:Y:S01]  /*114d0*/  STL [R1+0x2d0], R17 ;  /* 0x0002d01101007387 */ /* 0x000fe20000100800 */
[----:B------:R-:W-:Y:S01]  /*114e0*/  UMOV UR15, 0x40000040 ;  /* 0x40000040000f7882 */ /* 0x000fe20000000000 */
[----:B------:R-:W-:Y:S02]  /*114f0*/  UMOV UR13, 0x40000040 ;  /* 0x40000040000d7882 */ /* 0x000fe40000000000 */
[----:B------:R-:W-:Y:S01]  /*11500*/  UMOV UR14, UR11 ;  /* 0x0000000b000e7c82 */ /* 0x000fe20008000000 */
[----:B------:R-:W-:Y:S01]  /*11510*/  STL [R1+0x2cc], R16 ;  /* 0x0002cc1001007387 */ /* 0x000fe20000100800 */
[----:B------:R-:W-:-:S03]  /*11520*/  UMOV UR12, UR10 ;  /* 0x0000000a000c7c82 */ /* 0x000fc60008000000 */
[----:B------:R3:W-:Y:S04]  /*11530*/  STL [R1+0x2c8], R2 ;  /* 0x0002c80201007387 */ /* 0x0007e80000100800 */
[----:B------:R4:W-:Y:S01]  /*11540*/  STL [R1+0x2c4], R0 ;  /* 0x0002c40001007387 */ /* 0x0009e20000100800 */
[----:B--2---:R-:W-:-:S06]  /*11550*/  WARPGROUP.ARRIVE ;  /* 0x00000000000079c5 */ /* 0x004fcc0000000000 */
[----:B------:R-:W-:Y:S03]  /*11560*/  HGMMA.64x256x8.F32.TF32 R24, gdesc[UR12], R24, gsb0 ;  /* 0x07e000000c1879f0 */ /* 0x000fe60008002818 */
[----:B------:R-:W-:Y:S02]  /*11570*/  WARPGROUP.DEPBAR.LE gsb0, 0x0 ;  /* 0x00008000000079c5 */ /* 0x000fe40000010000 */
[----:B------:R-:W-:Y:S01]  /*11580*/  STL.64 [R1], R24 ;  /* 0x0000001801007387 */ /* 0x000fe20000100a00 */
[----:B---3--:R-:W-:Y:S01]  /*11590*/  IMAD.MOV.U32 R2, RZ, RZ, R150 ;  /* 0x000000ffff027224 */ /* 0x008fe200078e0096 */
[----:B01----:R-:W-:Y:S01]  /*115a0*/  MOV R3, R149 ;  /* 0x0000009500037202 */ /* 0x003fe20000000f00 */
[----:B----4-:R-:W-:Y:S01]  /*115b0*/  IMAD.MOV.U32 R0, RZ, RZ, R151 ;  /* 0x000000ffff007224 */ /* 0x010fe200078e0097 */
        /* <DEDUP_REMOVED lines=40> */
[----:B------:R-:W2:Y:S01]  /*11840*/  LDL.LU.64 R150, [R1+0x17d8] ;  /* 0x0017d80001967983 */ /* 0x000ea20000300a00 */
        /* <DEDUP_REMOVED lines=96> */
[----:B------:R-:W-:-:S03]  /*11e50*/  IMAD.MOV.U32 R235, RZ, RZ, R46 ;  /* 0x000000ffffeb7224 */ /* 0x000fc600078e002e */
        /* <DEDUP_REMOVED lines=28> */
[----:B0-----:R-:W2:Y:S04]  /*12020*/  LDL.LU.64 R44, [R1+0x1630] ;  /* 0x00163000012c7983 */ /* 0x001ea80000300a00 */
        /* <DEDUP_REMOVED lines=11> */
[----:B------:R-:W-:-:S02]  /*120e0*/  UMOV UR13, 0x40000040 ;  /* 0x40000040000d7882 */ /* 0x000fc40000000000 */
[----:B------:R-:W-:Y:S01]  /*120f0*/  STL [R1+0x15d8], R152 ;  /* 0x0015d89801007387 */ /* 0x000fe20000100800 */
[----:B--2---:R-:W-:-:S06]  /*12100*/  WARPGROUP.ARRIVE ;  /* 0x00000000000079c5 */ /* 0x004fcc0000000000 */
        /* <DEDUP_REMOVED lines=2892> */
[----:B------:R-:W-:Y:S01]  /*1d5d0*/  MOV R4, R148 ;  /* 0x0000009400047202 */ /* 0x000fe20000000f00 */
[----:B------:R-:W-:Y:S02]  /*1d5e0*/  IMAD.MOV.U32 R3, RZ, RZ, R149 ;  /* 0x000000ffff037224 */ /* 0x000fe400078e0095 */
[----:B------:R-:W-:Y:S01]  /*1d5f0*/  STL.64 [R1+0x48], R42 ;  /* 0x0000482a01007387 */ /* 0x000fe20000100a00 */
[----:B------:R-:W-:Y:S01]  /*1d600*/  MOV R6, R146 ;  /* 0x0000009200067202 */ /* 0x000fe20000000f00 */
[----:B------:R-:W-:Y:S02]  /*1d610*/  IMAD.MOV.U32 R5, RZ, RZ, R147 ;  /* 0x000000ffff057224 */ /* 0x000fe400078e0093 */
[----:B------:R0:W-:Y:S01]  /*1d620*/  STL.64 [R1+0x50], R44 ;  /* 0x0000502c01007387 */ /* 0x0001e20000100a00 */
[----:B------:R-:W-:Y:S01]  /*1d630*/  MOV R8, R144 ;  /* 0x0000009000087202 */ /* 0x000fe20000000f00 */
[----:B------:R-:W-:-:S02]  /*1d640*/  IMAD.MOV.U32 R7, RZ, RZ, R145 ;  /* 0x000000ffff077224 */ /* 0x000fc400078e0091 */
[----:B------:R-:W3:Y:S01]  /*1d650*/  LDL.LU.64 R150, [R1+0x788] ;  /* 0x0007880001967983 */ /* 0x000ee20000300a00 */
[----:B------:R-:W-:Y:S01]  /*1d660*/  MOV R10, R142 ;  /* 0x0000008e000a7202 */ /* 0x000fe20000000f00 */
[----:B------:R-:W-:Y:S02]  /*1d670*/  IMAD.MOV.U32 R9, RZ, RZ, R143 ;  /* 0x000000ffff097224 */ /* 0x000fe400078e008f */
[----:B------:R-:W3:Y:S01]  /*1d680*/  LDL.LU.64 R148, [R1+0x780] ;  /* 0x0007800001947983 */ /* 0x000ee20000300a00 */
[----:B------:R-:W-:Y:S01]  /*1d690*/  MOV R12, R140 ;  /* 0x0000008c000c7202 */ /* 0x000fe20000000f00 */
[----:B------:R-:W-:Y:S02]  /*1d6a0*/  IMAD.MOV.U32 R11, RZ, RZ, R141 ;  /* 0x000000ffff0b7224 */ /* 0x000fe400078e008d */
[----:B------:R-:W3:Y:S01]  /*1d6b0*/  LDL.LU.64 R146, [R1+0x778] ;  /* 0x0007780001927983 */ /* 0x000ee20000300a00 */
        /* <DEDUP_REMOVED lines=251> */
[----:B------:R-:W-:-:S02]  /*1e670*/  UIADD3 UR12, UR10, 0x1802, URZ ;  /* 0x000018020a0c7890 */ /* 0x000fc4000fffe03f */
        /* <DEDUP_REMOVED lines=507> */
[----:B------:R0:W5:Y:S01]  /*20630*/  LDL.LU R17, [R1+0x2d0] ;  /* 0x0002d00001117983 */ /* 0x0001620000300800 */
[----:B------:R-:W-:Y:S01]  /*20640*/  UIADD3 UR12, UR10, 0x1806, URZ ;  /* 0x000018060a0c7890 */ /* 0x000fe2000fffe03f */
[----:B------:R-:W-:Y:S01]  /*20650*/  UMOV UR15, 0x40000040 ;  /* 0x40000040000f7882 */ /* 0x000fe20000000000 */
[----:B------:R-:W-:Y:S01]  /*20660*/  UMOV UR13, 0x40000040 ;  /* 0x40000040000d7882 */ /* 0x000fe20000000000 */
[----:B------:R0:W5:Y:S04]  /*20670*/  LDL.LU R16, [R1+0x2cc] ;  /* 0x0002cc0001107983 */ /* 0x0001680000300800 */
[----:B------:R0:W5:Y:S04]  /*20680*/  LDL.LU R2, [R1+0x2c8] ;  /* 0x0002c80001027983 */ /* 0x0001680000300800 */
[----:B------:R0:W5:Y:S01]  /*20690*/  LDL.LU R0, [R1+0x2c4] ;  /* 0x0002c40001007983 */ /* 0x0001620000300800 */
        /* <DEDUP_REMOVED lines=96> */
[----:B------:R-:W-:Y:S01]  /*20ca0*/  BPT.TRAP 0x1 ;  /* 0x000000040000795c */ /* 0x000fe20000300000 */
.L_x_27:
[----:B-----5:R-:W-:Y:S01]  /*20cb0*/  ISETP.NE.AND P1, PT, R17, RZ, PT ;  /* 0x000000ff1100720c */ /* 0x020fe20003f25270 */
[----:B------:R-:W-:Y:S01]  /*20cc0*/  UISETP.GT.U32.AND UP0, UPT, UR37, 0x1, UPT ;  /* 0x000000012500788c */ /* 0x000fe2000bf04070 */
[----:B------:R-:W-:-:S11]  /*20cd0*/  MOV R3, UR8 ;  /* 0x0000000800037c02 */ /* 0x000fd60008000f00 */
[----:B------:R-:W-:-:S05]  /*20ce0*/  @P1 IMAD R3, R3, 0x8, R0 ;  /* 0x0000000803031824 */ /* 0x000fca00078e0200 */
[----:B------:R-:W-:-:S04]  /*20cf0*/  @P1 IADD3 R3, R3, 0x18, RZ ;  /* 0x0000001803031810 */ /* 0x000fc80007ffe0ff */
[----:B------:R-:W-:-:S04]  /*20d00*/  @P1 PRMT R3, R152, 0x654, R3 ;  /* 0x0000065498031816 */ /* 0x000fc80000000003 */
[----:B------:R0:W-:Y:S01]  /*20d10*/  @P1 SYNCS.ARRIVE.TRANS64.RED.A1T0 RZ, [R3+URZ], RZ ;  /* 0x000000ff03ff19a7 */ /* 0x0001e2000810043f */
[----:B------:R-:W-:-:S13]  /*20d20*/  PLOP3.LUT P1, PT, PT, PT, UP0, 0x80, 0x0 ;  /* 0x000000000000781c */ /* 0x000fda0003f2f008 */
[----:B0-----:R-:W-:Y:S05]  /*20d30*/  @P1 BRA `(.L_x_28) ;  /* 0x0000000000041947 */ /* 0x001fea0003800000 */
[----:B------:R-:W-:Y:S01]  /*20d40*/  BPT.TRAP 0x1 ;  /* 0x000000040000795c */ /* 0x000fe20000300000 */
.L_x_28:
[----:B------:R-:W-:Y:S02]  /*20d50*/  UISETP.GT.AND UP2, UPT, UR9, 0x1, UPT ;  /* 0x000000010900788c */ /* 0x000fe4000bf44270 */
[----:B------:R-:W-:Y:S02]  /*20d60*/  UIADD3 UR6, UR6, 0x1, URZ ;  /* 0x0000000106067890 */ /* 0x000fe4000fffe03f */
[----:B------:R-:W-:Y:S02]  /*20d70*/  UIADD3 UR8, UR8, 0x1, URZ ;  /* 0x0000000108087890 */ /* 0x000fe4000fffe03f */
[----:B------:R-:W-:Y:S01]  /*20d80*/  PLOP3.LUT P1, PT, PT, PT, UP2, 0x80, 0x0 ;  /* 0x000000000000781c */ /* 0x000fe20003f2f028 */
[----:B------:R-:W-:Y:S02]  /*20d90*/  UISETP.NE.AND UP0, UPT, UR6, 0x3, UPT ;  /* 0x000000030600788c */ /* 0x000fe4000bf05270 */
[----:B------:R-:W-:Y:S02]  /*20da0*/  UIADD3 UR10, UR9, -0x1, URZ ;  /* 0xffffffff090a7890 */ /* 0x000fe4000fffe03f */
[----:B------:R-:W-:-:S02]  /*20db0*/  USEL UR9, URZ, 0x1, UP0 ;  /* 0x000000013f097887 */ /* 0x000fc40008000000 */
[----:B------:R-:W-:Y:S02]  /*20dc0*/  UISETP.NE.AND UP1, UPT, UR8, 0x3, UPT ;  /* 0x000000030800788c */ /* 0x000fe4000bf25270 */
[----:B------:R-:W-:Y:S02]  /*20dd0*/  ULOP3.LUT UR7, UR7, UR9, URZ, 0x3c, !UPT ;  /* 0x0000000907077292 */ /* 0x000fe4000f8e3c3f */
[----:B------:R-:W-:Y:S02]  /*20de0*/  USEL UR6, UR6, URZ, UP0 ;  /* 0x0000003f06067287 */ /* 0x000fe40008000000 */
[----:B------:R-:W-:Y:S01]  /*20df0*/  USEL UR8, UR8, URZ, UP1 ;  /* 0x0000003f08087287 */ /* 0x000fe20008800000 */
[----:B------:R-:W-:Y:S01]  /*20e00*/  UMOV UR9, UR10 ;  /* 0x0000000a00097c82 */ /* 0x000fe20008000000 */
[----:B------:R-:W-:Y:S10]  /*20e10*/  @P1 BRA `(.L_x_29) ;  /* 0xfffffefc00641947 */ /* 0x000ff4000383ffff */
.L_x_22:
[----:B-----5:R-:W0:Y:S02]  /*20e20*/  LDC R3, c[0x0][0x28c] ;  /* 0x0000a300ff037b82 */ /* 0x020e240000000800 */
[----:B0-----:R-:W-:-:S13]  /*20e30*/  ISETP.GE.AND P1, PT, R3, 0x1, PT ;  /* 0x000000010300780c */ /* 0x001fda0003f26270 */
[----:B------:R-:W-:Y:S05]  /*20e40*/  @!P1 BRA `(.L_x_30) ;  /* 0x0000000000549947 */ /* 0x000fea0003800000 */
[----:B------:R-:W-:Y:S05]  /*20e50*/  @!P0 BRA `(.L_x_31) ;  /* 0x0000000000048947 */ /* 0x000fea0003800000 */
[----:B------:R-:W-:Y:S01]  /*20e60*/  BPT.TRAP 0x1 ;  /* 0x000000040000795c */ /* 0x000fe20000300000 */
.L_x_31:
[----:B------:R-:W-:Y:S01]  /*20e70*/  ISETP.NE.AND P0, PT, R17, RZ, PT ;  /* 0x000000ff1100720c */ /* 0x000fe20003f05270 */
[----:B------:R-:W-:-:S12]  /*20e80*/  BSSY B0, `(.L_x_32) ;  /* 0x000000d000007945 */ /* 0x000fd80003800000 */
[----:B------:R-:W-:Y:S05]  /*20e90*/  @!P0 BRA `(.L_x_33) ;  /* 0x00000000002c8947 */ /* 0x000fea0003800000 */
[----:B------:R-:W-:-:S04]  /*20ea0*/  UISETP.LT.AND UP0, UPT, UR43, 0x1, UPT ;  /* 0x000000012b00788c */ /* 0x000fc8000bf01270 */
[----:B------:R-:W-:-:S04]  /*20eb0*/  USEL UR6, UR43, 0x1, UP0 ;  /* 0x000000012b067887 */ /* 0x000fc80008000000 */
[----:B------:R-:W-:-:S04]  /*20ec0*/  UIADD3 UR6, UR39, UR43, -UR6 ;  /* 0x0000002b27067290 */ /* 0x000fc8000fffe806 */
[----:B------:R-:W-:-:S04]  /*20ed0*/  UIMAD.WIDE.U32 UR4, UR6, -0x55555555, URZ ;  /* 0xaaaaaaab060478a5 */ /* 0x000fc8000f8e003f */
[----:B------:R-:W-:-:S04]  /*20ee0*/  USHF.R.U32.HI UR4, URZ, 0x1, UR5 ;  /* 0x000000013f047899 */ /* 0x000fc80008011605 */
[----:B------:R-:W-:-:S06]  /*20ef0*/  UIMAD UR6, UR4, -0x3, UR6 ;  /* 0xfffffffd040678a4 */ /* 0x000fcc000f8e0206 */
[----:B------:R-:W-:-:S05]  /*20f00*/  IMAD.U32 R3, RZ, RZ, UR6 ;  /* 0x00000006ff037e24 */ /* 0x000fca000f8e00ff */
[----:B------:R-:W-:-:S05]  /*20f10*/  LEA R0, R3, R0, 0x3 ;  /* 0x0000000003007211 */ /* 0x000fca00078e18ff */
[----:B------:R-:W-:-:S05]  /*20f20*/  VIADD R0, R0, 0x18 ;  /* 0x0000001800007836 */ /* 0x000fca0000000000 */
[----:B------:R-:W-:-:S04]  /*20f30*/  PRMT R0, R152, 0x654, R0 ;  /* 0x0000065498007816 */ /* 0x000fc80000000000 */
[----:B------:R0:W-:Y:S03]  /*20f40*/  SYNCS.ARRIVE.TRANS64.RED.A1T0 RZ, [R0+URZ], RZ ;  /* 0x000000ff00ff79a7 */ /* 0x0001e6000810043f */
.L_x_33:
[----:B------:R-:W-:Y:S05]  /*20f50*/  BSYNC B0 ;  /* 0x0000000000007941 */ /* 0x000fea0003800000 */
.L_x_32:
[----:B------:R-:W-:-:S06]  /*20f60*/  UISETP.GT.U32.AND UP0, UPT, UR37, 0x1, UPT ;  /* 0x000000012500788c */ /* 0x000fcc000bf04070 */
[----:B------:R-:W-:-:S13]  /*20f70*/  PLOP3.LUT P0, PT, PT, PT, UP0, 0x80, 0x0 ;  /* 0x000000000000781c */ /* 0x000fda0003f0f008 */
[----:B------:R-:W-:Y:S05]  /*20f80*/  @P0 BRA `(.L_x_30) ;  /* 0x0000000000040947 */ /* 0x000fea0003800000 */
[----:B------:R-:W-:Y:S01]  /*20f90*/  BPT.TRAP 0x1 ;  /* 0x000000040000795c */ /* 0x000fe20000300000 */
.L_x_30:
[----:B------:R-:W1:Y:S01]  /*20fa0*/  S2R R8, SR_TID.X ;  /* 0x0000000000087919 */ /* 0x000e620000002100 */
[----:B------:R-:W-:Y:S01]  /*20fb0*/  MOV R19, 0x6540 ;  /* 0x0000654000137802 */ /* 0x000fe20000000f00 */
[----:B------:R-:W-:Y:S02]  /*20fc0*/  UIMAD.WIDE UR6, UR40, 0x100, URZ ;  /* 0x00000100280678a5 */ /* 0x000fe4000f8e023f */
[----:B------:R-:W-:Y:S01]  /*20fd0*/  USHF.R.S32.HI UR10, URZ, 0x1f, UR42 ;  /* 0x0000001f3f0a7899 */ /* 0x000fe2000801142a */
[----:B------:R-:W-:Y:S01]  /*20fe0*/  ULDC.64 UR8, c[0x0][0x5d0] ;  /* 0x0001740000087ab9 */ /* 0x000fe20000000a00 */
[----:B------:R-:W-:Y:S02]  /*20ff0*/  USHF.L.U32 UR40, UR40, 0x8, URZ ;  /* 0x0000000828287899 */ /* 0x000fe4000800063f */
[----:B------:R-:W-:Y:S02]  /*21000*/  UIMAD UR4, UR10, UR8, URZ ;  /* 0x000000080a0472a4 */ /* 0x000fe4000f8e023f */
[----:B------:R-:W-:-:S02]  /*21010*/  UIADD3 UR39, UR43, UR39, URZ ;  /* 0x000000272b277290 */ /* 0x000fc4000fffe03f */
[----:B------:R-:W-:Y:S02]  /*21020*/  UIMAD UR4, UR42, UR9, UR4 ;  /* 0x000000092a0472a4 */ /* 0x000fe4000f8e0204 */
[----:B------:R-:W-:Y:S02]  /*21030*/  UISETP.GT.U32.AND UP1, UPT, UR39, 0x2, UPT ;  /* 0x000000022700788c */ /* 0x000fe4000bf24070 */
[----:B------:R-:W-:Y:S02]  /*21040*/  UISETP.GE.U32.AND UP2, UPT, UR43, 0x3, UPT ;  /* 0x000000032b00788c */ /* 0x000fe4000bf46070 */
[----:B------:R-:W-:Y:S01]  /*21050*/  UISETP.LT.U32.AND UP1, UPT, UR43, 0x3, UP1 ;  /* 0x000000032b00788c */ /* 0x000fe20008f21070 */
[--C-:B-1----:R-:W-:Y:S01]  /*21060*/  SHF.R.U32.HI R4, RZ, 0x7, R8.reuse ;  /* 0x00000007ff047819 */ /* 0x102fe20000011608 */
[----:B------:R-:W-:Y:S01]  /*21070*/  IMAD.SHL.U32 R18, R8, 0x2, RZ ;  /* 0x0000000208127824 */ /* 0x000fe200078e00ff */
[----:B------:R-:W-:Y:S02]  /*21080*/  SHF.R.U32.HI R5, RZ, 0x2, R8 ;  /* 0x00000002ff057819 */ /* 0x000fe40000011608 */
[----:B------:R-:W-:-:S02]  /*21090*/  LOP3.LUT R4, R4, 0x1, RZ, 0xc0, !PT ;  /* 0x0000000104047812 */ /* 0x000fc400078ec0ff */
[----:B------:R-:W-:Y:S02]  /*210a0*/  LOP3.LUT R6, R8, 0x60, RZ, 0xc0, !PT ;  /* 0x0000006008067812 */ /* 0x000fe400078ec0ff */
[----:B------:R-:W-:Y:S02]  /*210b0*/  LOP3.LUT R5, R5, 0x7, RZ, 0xc0, !PT ;  /* 0x0000000705057812 */ /* 0x000fe400078ec0ff */
[----:B------:R-:W-:Y:S02]  /*210c0*/  SHF.L.U32 R3, R4, 0x6, RZ ;  /* 0x0000000604037819 */ /* 0x000fe400000006ff */
[----:B------:R-:W-:Y:S02]  /*210d0*/  LOP3.LUT R18, R18, 0x6, RZ, 0xc0, !PT ;  /* 0x0000000612127812 */ /* 0x000fe400078ec0ff */
[----:B------:R-:W-:Y:S02]  /*210e0*/  SHF.R.U32.HI R6, RZ, 0x1, R6 ;  /* 0x00000001ff067819 */ /* 0x000fe40000011606 */
[----:B------:R-:W-:-:S02]  /*210f0*/  LOP3.LUT R3, R3, 0x40, R5, 0xe2, !PT ;  /* 0x0000004003037812 */ /* 0x000fc400078ee205 */
[----:B------:R-:W-:Y:S01]  /*21100*/  PRMT R18, R18, R19, UR41 ;  /* 0x0000002912127e16 */ /* 0x000fe20008000013 */
[----:B------:R-:W-:Y:S01]  /*21110*/  USHF.L.U32 UR41, UR41, 0x8, URZ ;  /* 0x0000000829297899 */ /* 0x000fe2000800063f */
[----:B0-----:R-:W-:Y:S02]  /*21120*/  IADD3 R0, RZ, -R6, -R5 ;  /* 0x80000006ff007210 */ /* 0x001fe40007ffe805 */
[----:B------:R-:W-:Y:S01]  /*21130*/  LOP3.LUT R3, R3, UR6, R6, 0xfe, !PT ;  /* 0x0000000603037c12 */ /* 0x000fe2000f8efe06 */
[----:B------:R-:W-:Y:S01]  /*21140*/  IMAD.U32 R6, RZ, RZ, UR8 ;  /* 0x00000008ff067e24 */ /* 0x000fe2000f8e00ff */
[----:B------:R-:W-:Y:S01]  /*21150*/  SHF.R.S32.HI R19, RZ, 0x1f, R18 ;  /* 0x0000001fff137819 */ /* 0x000fe20000011412 */
[----:B------:R-:W-:Y:S01]  /*21160*/  ULDC UR8, c[0x0][0x284] ;  /* 0x0000a10000087ab9 */ /* 0x000fe20000000800 */
[----:B------:R-:W-:Y:S01]  /*21170*/  IMAD R0, R4, -0x40, R0 ;  /* 0xffffffc004007824 */ /* 0x000fe200078e0200 */
[----:B------:R-:W-:Y:S01]  /*21180*/  MOV R5, 0xfffffffe ;  /* 0xfffffffe00057802 */ /* 0x000fe20000000f00 */
[----:B------:R-:W-:-:S02]  /*21190*/  IMAD.U32 R4, RZ, RZ, UR8 ;  /* 0x00000008ff047e24 */ /* 0x000fc4000f8e00ff */
[----:B------:R-:W-:-:S03]  /*211a0*/  IMAD.WIDE.U32 R6, R6, UR42, R18 ;  /* 0x0000002a06067c25 */ /* 0x000fc6000f8e0012 */
[----:B------:R-:W-:Y:S02]  /*211b0*/  IADD3 R164, R4, -UR40, R0 ;  /* 0x8000002804a47c10 */ /* 0x000fe4000fffe000 */
[----:B------:R-:W-:Y:S01]  /*211c0*/  IADD3 R7, R7, UR4, RZ ;  /* 0x0000000407077c10 */ /* 0x000fe2000fffe0ff */
[----:B------:R-:W-:Y:S01]  /*211d0*/  ULDC UR4, c[0x0][0x288] ;  /* 0x0000a20000047ab9 */ /* 0x000fe20000000800 */
[----:B------:R-:W-:Y:S01]  /*211e0*/  LOP3.LUT R0, R8, 0x3, RZ, 0xc0, !PT ;  /* 0x0000000308007812 */ /* 0x000fe200078ec0ff */
[----:B------:R-:W-:Y:S01]  /*211f0*/  UISETP.GE.AND UP0, UPT, UR41, UR4, UPT ;  /* 0x000000042900728c */ /* 0x000fe2000bf06270 */
[----:B------:R0:W-:Y:S03]  /*21200*/  STL [R1+0x200], R164 ;  /* 0x000200a401007387 */ /* 0x0001e60000100800 */
[----:B------:R-:W-:Y:S01]  /*21210*/  UISETP.GE.OR UP0, UPT, UR40, UR8, UP0 ;  /* 0x000000082800728c */ /* 0x000fe20008706670 */
[----:B------:R-:W-:Y:S01]  /*21220*/  IMAD R0, R0, R5, UR4 ;  /* 0x0000000400007e24 */ /* 0x000fe2000f8e0205 */
[----:B------:R-:W-:-:S02]  /*21230*/  UIMAD.WIDE.U32 UR4, UR39, -0x55555555, URZ ;  /* 0xaaaaaaab270478a5 */ /* 0x000fc4000f8e003f */
[----:B------:R-:W-:Y:S01]  /*21240*/  USEL UR8, URZ, 0x1, !UP1 ;  /* 0x000000013f087887 */ /* 0x000fe2000c800000 */
[----:B------:R-:W-:Y:S01]  /*21250*/  VIADD R0, R0, -UR41 ;  /* 0x8000002900007c36 */ /* 0x000fe20008000000 */
[----:B------:R-:W-:Y:S01]  /*21260*/  PLOP3.LUT P0, PT, PT, PT, UP0, 0x80, 0x0 ;  /* 0x000000000000781c */ /* 0x000fe20003f0f008 */
[----:B------:R-:W-:Y:S02]  /*21270*/  USHF.R.U32.HI UR4, URZ, 0x1, UR5 ;  /* 0x000000013f047899 */ /* 0x000fe40008011605 */
[----:B------:R-:W-:Y:S02]  /*21280*/  ULOP3.LUT UR36, UR36, UR8, URZ, 0x3c, !UPT ;  /* 0x0000000824247292 */ /* 0x000fe4000f8e3c3f */
[----:B------:R-:W-:Y:S02]  /*21290*/  UIMAD UR39, UR4, -0x3, UR39 ;  /* 0xfffffffd042778a4 */ /* 0x000fe4000f8e0227 */
[----:B------:R-:W-:Y:S01]  /*212a0*/  @UP2 ULOP3.LUT UR36, UR36, 0x1, UR4, 0x78, !UPT ;  /* 0x0000000124242892 */ /* 0x000fe2000f8e7804 */
[----:B------:R-:W-:-:S05]  /*212b0*/  UMOV UR40, 0xffffffff ;  /* 0xffffffff00287882 */ /* 0x000fca0000000000 */
[----:B0-----:R-:W-:Y:S06]  /*212c0*/  @P0 BRA `(.L_x_34) ;  /* 0x000000fc00ec0947 */ /* 0x001fec0003800000 */
[----:B------:R-:W-:Y:S01]  /*212d0*/  FSETP.NEU.AND P0, PT, R16, RZ, PT ;  /* 0x000000ff1000720b */ /* 0x000fe20003f0d000 */
[----:B------:R-:W-:Y:S01]  /*212e0*/  ULDC.64 UR8, c[0x0][0x5c8] ;  /* 0x0001720000087ab9 */ /* 0x000fe20000000a00 */
[----:B------:R-:W-:Y:S01]  /*212f0*/  ISETP.GT.AND P1, PT, R164, RZ, PT ;  /* 0x000000ffa400720c */ /* 0x000fe20003f24270 */
[----:B------:R-:W-:Y:S01]  /*21300*/  UIMAD UR4, UR7, UR8, URZ ;  /* 0x00000008070472a4 */ /* 0x000fe2000f8e023f */
[----:B------:R-:W-:Y:S01]  /*21310*/  MOV R10, UR9 ;  /* 0x00000009000a7c02 */ /* 0x000fe20008000f00 */
[C---:B------:R-:W-:Y:S01]  /*21320*/  IMAD.WIDE.U32 R6, R3.reuse, UR8, R6 ;  /* 0x0000000803067c25 */ /* 0x040fe2000f8e0006 */
[----:B------:R-:W-:Y:S01]  /*21330*/  BSSY B0, `(.L_x_34) ;  /* 0x0000ff4000007945 */ /* 0x000fe20003800000 */
[----:B------:R-:W-:Y:S02]  /*21340*/  ISETP.GT.AND P2, PT, R0, RZ, P1 ;  /* 0x000000ff0000720c */ /* 0x000fe40000f44270 */
[----:B------:R-:W-:-:S04]  /*21350*/  IMAD R10, R3, R10, UR4 ;  /* 0x00000004030a7e24 */ /* 0x000fc8000f8e020a */
[----:B------:R-:W-:Y:S01]  /*21360*/  IMAD.IADD R10, R7, 0x1, R10 ;  /* 0x00000001070a7824 */ /* 0x000fe200078e020a */
[----:B------:R-:W-:Y:S06]  /*21370*/  @!P0 BRA `(.L_x_35) ;  /* 0x000000ac00448947 */ /* 0x000fec0003800000 */
[----:B------:R-:W0:Y:S01]  /*21380*/  LDC.64 R22, c[0x0][0x5b8] ;  /* 0x00016e00ff167b82 */ /* 0x000e220000000a00 */
[----:B------:R-:W2:Y:S01]  /*21390*/  LDL.LU R11, [R1] ;  /* 0x00000000010b7983 */ /* 0x000ea20000300800 */
[----:B------:R-:W-:-:S06]  /*213a0*/  ULDC.64 UR4, c[0x0][0x5c0] ;  /* 0x0001700000047ab9 */ /* 0x000fcc0000000a00 */
[----:B------:R-:W1:Y:S08]  /*213b0*/  LDC.64 R14, c[0x0][0x5b0] ;  /* 0x00016c00ff0e7b82 */ /* 0x000e700000000a00 */
[----:B------:R-:W3:Y:S01]  /*213c0*/  LDC.64 R12, c[0x0][0x5a8] ;  /* 0x00016a00ff0c7b82 */ /* 0x000ee20000000a00 */
[C---:B0-----:R-:W-:Y:S02]  /*213d0*/  IMAD R159, R22.reuse, UR10, RZ ;  /* 0x0000000a169f7c24 */ /* 0x041fe4000f8e02ff */
[----:B------:R-:W-:-:S04]  /*213e0*/  IMAD.WIDE.U32 R154, R22, UR42, R18 ;  /* 0x0000002a169a7c25 */ /* 0x000fc8000f8e0012 */
[----:B------:R-:W-:Y:S02]  /*213f0*/  IMAD R159, R23, UR42, R159 ;  /* 0x0000002a179f7c24 */ /* 0x000fe4000f8e029f */
[----:B-1----:R-:W-:Y:S02]  /*21400*/  IMAD R153, R14, UR7, RZ ;  /* 0x000000070e997c24 */ /* 0x002fe4000f8e02ff */
[----:B------:R-:W-:Y:S01]  /*21410*/  IMAD.MOV.U32 R20, RZ, RZ, R154 ;  /* 0x000000ffff147224 */ /* 0x000fe200078e009a */
[----:B------:R-:W-:Y:S01]  /*21420*/  IADD3 R21, R155, R159, RZ ;  /* 0x0000009f9b157210 */ /* 0x000fe20007ffe0ff */
[C---:B------:R-:W-:Y:S02]  /*21430*/  IMAD R153, R3.reuse, R15, R153 ;  /* 0x0000000f03997224 */ /* 0x040fe400078e0299 */
[----:B------:R-:W-:-:S05]  /*21440*/  IMAD.WIDE.U32 R4, R3, R14, R20 ;  /* 0x0000000e03047225 */ /* 0x000fca00078e0014 */
[----:B------:R-:W-:Y:S02]  /*21450*/  IADD3 R5, R5, R153, RZ ;  /* 0x0000009905057210 */ /* 0x000fe40007ffe0ff */
[----:B---3--:R-:W-:-:S04]  /*21460*/  LEA R8, P0, R4, R12, 0x2 ;  /* 0x0000000c04087211 */ /* 0x008fc800078010ff */
[----:B------:R-:W-:-:S05]  /*21470*/  LEA.HI.X R9, R4, R13, R5, 0x2, P0 ;  /* 0x0000000d04097211 */ /* 0x000fca00000f1405 */
[----:B------:R-:W3:Y:S01]  /*21480*/  @P2 LDG.E.LTC128B R23, desc[UR44][R8.64] ;  /* 0x0000002c08172981 */ /* 0x000ee2000c1e1920 */
[C---:B------:R-:W-:Y:S01]  /*21490*/  LEA R4, P0, R6.reuse, UR4, 0x2 ;  /* 0x0000000406047c11 */ /* 0x040fe2000f8010ff */
[----:B------:R-:W-:Y:S03]  /*214a0*/  BSSY B1, `(.L_x_36) ;  /* 0x0000010000017945 */ /* 0x000fe60003800000 */
[----:B------:R-:W-:Y:S02]  /*214b0*/  LEA.HI.X R5, R6, UR5, R10, 0x2, P0 ;  /* 0x0000000506057c11 */ /* 0x000fe400080f140a */
[----:B---3--:R-:W-:-:S05]  /*214c0*/  LOP3.LUT R7, R23, 0xffffe000, RZ, 0xc0, !PT ;  /* 0xffffe00017077812 */ /* 0x008fca00078ec0ff */
[----:B------:R-:W-:-:S04]  /*214d0*/  FMUL R7, R7, R16 ;  /* 0x0000001007077220 */ /* 0x000fc80000400000 */
[----:B--2---:R-:W-:-:S05]  /*214e0*/  FFMA R7, R11, R2, R7 ;  /* 0x000000020b077223 */ /* 0x004fca0000000007 */
[----:B------:R-:W-:-:S05]  /*214f0*/  F2FP.TF32.F32.PACK_B R7, R7 ;  /* 0x00000007ff07723e */ /* 0x000fca00024050ff */
[----:B------:R0:W-:Y:S02]  /*21500*/  @P2 STG.E desc[UR44][R4.64], R7 ;  /* 0x0000000704002986 */ /* 0x0001e4000c10192c */
[----:B0-----:R-:W-:-:S04]  /*21510*/  IMAD.WIDE.U32 R6, R3, R14, R18 ;  /* 0x0000000e03067225 */ /* 0x001fc800078e0012 */
[----:B------:R-:W-:Y:S02]  /*21520*/  IMAD.IADD R7, R153, 0x1, R7 ;  /* 0x0000000199077824 */ /* 0x000fe400078e0207 */
[----:B------:R-:W-:-:S05]  /*21530*/  IMAD.WIDE.U32 R6, R22, UR42, R6 ;  /* 0x0000002a16067c25 */ /* 0x000fca000f8e0006 */
[----:B------:R-:W-:Y:S02]  /*21540*/  IADD3 R7, R159, R7, RZ ;  /* 0x000000079f077210 */ /* 0x000fe40007ffe0ff */
[----:B------:R-:W-:-:S04]  /*21550*/  LEA R10, P0, R6, R12, 0x2 ;  /* 0x0000000c060a7211 */ /* 0x000fc800078010ff */
[----:B------:R-:W-:Y:S02]  /*21560*/  LEA.HI.X R11, R6, R13, R7, 0x2, P0 ;  /* 0x0000000d060b7211 */ /* 0x000fe400000f1407 */
[----:B------:R-:W-:-:S13]  /*21570*/  ISETP.GT.AND P0, PT, R0, 0x1, P1 ;  /* 0x000000010000780c */ /* 0x000fda0000f04270 */
[----:B------:R-:W-:Y:S05]  /*21580*/  @!P0 BRA `(.L_x_37) ;  /* 0x0000000000048947 */ /* 0x000fea0003800000 */
[----:B------:R0:W5:Y:S02]  /*21590*/  LDG.E.LTC128B R23, desc[UR44][R10.64+0x4] ;  /* 0x0000042c0a177981 */ /* 0x000164000c1e1920 */
.L_x_37:
[----:B------:R-:W-:Y:S05]  /*215a0*/  BSYNC B1 ;  /* 0x0000000000017941 */ /* 0x000fea0003800000 */
.L_x_36:
[----:B------:R-:W2:Y:S01]  /*215b0*/  LDL.LU R7, [R1+0x4] ;  /* 0x0000040001077983 */ /* 0x000ea20000300800 */
[----:B-----5:R-:W-:Y:S01]  /*215c0*/  LOP3.LUT R6, R23, 0xffffe000, RZ, 0xc0, !PT ;  /* 0xffffe00017067812 */ /* 0x020fe200078ec0ff */
[C---:B------:R-:W-:Y:S01]  /*215d0*/  IMAD.SHL.U32 R156, R14.reuse, 0x8, RZ ;  /* 0x000000080e9c7824 */ /* 0x040fe200078e00ff */
[----:B------:R-:W-:Y:S01]  /*215e0*/  SHF.L.U64.HI R157, R14, 0x3, R15 ;  /* 0x000000030e9d7819 */ /* 0x000fe2000001020f */
[----:B------:R-:W3:Y:S02]  /*215f0*/  LDL.LU R158, [R1+0x8] ;  /* 0x00000800019e7983 */ /* 0x000ee40000300800 */
[----:B------:R-:W-:-:S04]  /*21600*/  FMUL R6, R6, R16 ;  /* 0x0000001006067220 */ /* 0x000fc80000400000 */
[----:B--2---:R-:W-:-:S05]  /*21610*/  FFMA R6, R7, R2, R6 ;  /* 0x0000000207067223 */ /* 0x004fca0000000006 */
[----:B------:R-:W-:-:S05]  /*21620*/  F2FP.TF32.F32.PACK_B R6, R6 ;  /* 0x00000006ff06723e */ /* 0x000fca00024050ff */
[----:B------:R1:W-:Y:S01]  /*21630*/  @P0 STG.E desc[UR44][R4.64+0x4], R6 ;  /* 0x0000040604000986 */ /* 0x0003e2000c10192c */
[----:B------:R-:W-:-:S04]  /*21640*/  ISETP.GT.AND P0, PT, R164, 0x8, PT ;  /* 0x00000008a400780c */ /* 0x000fc80003f04270 */
[----:B------:R-:W-:Y:S01]  /*21650*/  ISETP.GT.AND P2, PT, R0, RZ, P0 ;  /* 0x000000ff0000720c */ /* 0x000fe20000744270 */
[----:B-1----:R-:W-:-:S05]  /*21660*/  IMAD.WIDE.U32 R6, R3, R14, R156 ;  /* 0x0000000e03067225 */ /* 0x002fca00078e009c */
[----:B------:R-:W-:Y:S02]  /*21670*/  IADD3 R153, R153, R7, RZ ;  /* 0x0000000799997210 */ /* 0x000fe40007ffe0ff */
[----:B------:R-:W-:-:S05]  /*21680*/  IADD3 R7, P3, R154, R6, RZ ;  /* 0x000000069a077210 */ /* 0x000fca0007f7e0ff */
[----:B------:R-:W-:Y:S01]  /*21690*/  IMAD.X R9, R153, 0x1, R21, P3 ;  /* 0x0000000199097824 */ /* 0x000fe200018e0615 */
[----:B------:R-:W-:-:S04]  /*216a0*/  LEA R8, P3, R7, R12, 0x2 ;  /* 0x0000000c07087211 */ /* 0x000fc800078610ff */
[----:B------:R-:W-:-:S05]  /*216b0*/  LEA.HI.X R9, R7, R13, R9, 0x2, P3 ;  /* 0x0000000d07097211 */ /* 0x000fca00018f1409 */
[----:B------:R1:W2:Y:S01]  /*216c0*/  @P2 LDG.E.LTC128B R23, desc[UR44][R8.64] ;  /* 0x0000002c08172981 */ /* 0x0002a2000c1e1920 */
[----:B------:R-:W-:Y:S01]  /*216d0*/  IADD3 R6, P3, R18, R6, RZ ;  /* 0x0000000612067210 */ /* 0x000fe20007f7e0ff */
[----:B------:R-:W-:Y:S01]  /*216e0*/  IMAD.U32 R160, RZ, RZ, UR9 ;  /* 0x00000009ffa07e24 */ /* 0x000fe2000f8e00ff */
[----:B------:R-:W-:Y:S01]  /*216f0*/  MOV R161, UR8 ;  /* 0x0000000800a17c02 */ /* 0x000fe20008000f00 */
[----:B------:R-:W-:Y:S01]  /*21700*/  BSSY B1, `(.L_x_38) ;  /* 0x0000013000017945 */ /* 0x000fe20003800000 */
[----:B------:R-:W-:Y:S02]  /*21710*/  IADD3.X R7, R19, R153, RZ, P3, !PT ;  /* 0x0000009913077210 */ /* 0x000fe40001ffe4ff */
[----:B------:R-:W-:Y:S01]  /*21720*/  ISETP.GT.AND P4, PT, R0, 0x1, P0 ;  /* 0x000000010000780c */ /* 0x000fe20000784270 */
[----:B------:R-:W-:Y:S02]  /*21730*/  IMAD.SHL.U32 R161, R161, 0x20, RZ ;  /* 0x00000020a1a17824 */ /* 0x000fe400078e00ff */
[----:B------:R-:W-:-:S04]  /*21740*/  IMAD.WIDE.U32 R6, R22, UR42, R6 ;  /* 0x0000002a16067c25 */ /* 0x000fc8000f8e0006 */
[----:B------:R-:W-:Y:S01]  /*21750*/  IMAD.IADD R7, R159, 0x1, R7 ;  /* 0x000000019f077824 */ /* 0x000fe200078e0207 */
[----:B-1----:R-:W-:-:S04]  /*21760*/  LEA R8, P3, R6, R12, 0x2 ;  /* 0x0000000c06087211 */ /* 0x002fc800078610ff */
[----:B------:R-:W-:Y:S02]  /*21770*/  LEA.HI.X R9, R6, R13, R7, 0x2, P3 ;  /* 0x0000000d06097211 */ /* 0x000fe400018f1407 */
[----:B------:R-:W-:-:S04]  /*21780*/  MOV R6, UR8 ;  /* 0x0000000800067c02 */ /* 0x000fc80008000f00 */
[----:B------:R-:W-:Y:S02]  /*21790*/  SHF.L.U64.HI R160, R6, 0x5, R160 ;  /* 0x0000000506a07819 */ /* 0x000fe400000102a0 */
[----:B------:R-:W-:-:S04]  /*217a0*/  IADD3 R6, P3, R161, R4, RZ ;  /* 0x00000004a1067210 */ /* 0x000fc80007f7e0ff */
[----:B------:R-:W-:Y:S02]  /*217b0*/  IADD3.X R7, R160, R5, RZ, P3, !PT ;  /* 0x00000005a0077210 */ /* 0x000fe40001ffe4ff */
[----:B--2---:R-:W-:-:S05]  /*217c0*/  LOP3.LUT R153, R23, 0xffffe000, RZ, 0xc0, !PT ;  /* 0xffffe00017997812 */ /* 0x004fca00078ec0ff */
[----:B------:R-:W-:-:S04]  /*217d0*/  FMUL R153, R153, R16 ;  /* 0x0000001099997220 */ /* 0x000fc80000400000 */
[----:B---3--:R-:W-:-:S05]  /*217e0*/  FFMA R153, R158, R2, R153 ;  /* 0x000000029e997223 */ /* 0x008fca0000000099 */
[----:B------:R-:W-:-:S05]  /*217f0*/  F2FP.TF32.F32.PACK_B R153, R153 ;  /* 0x00000099ff99723e */ /* 0x000fca00024050ff */
[----:B------:R1:W-:Y:S01]  /*21800*/  @P2 STG.E desc[UR44][R6.64], R153 ;  /* 0x0000009906002986 */ /* 0x0003e2000c10192c */
[----:B------:R-:W-:Y:S05]  /*21810*/  @!P4 BRA `(.L_x_39) ;  /* 0x000000000004c947 */ /* 0x000fea0003800000 */
[----:B------:R2:W5:Y:S02]  /*21820*/  LDG.E.LTC128B R23, desc[UR44][R8.64+0x4] ;  /* 0x0000042c08177981 */ /* 0x000564000c1e1920 */
.L_x_39:
[----:B------:R-:W-:Y:S05]  /*21830*/  BSYNC B1 ;  /* 0x0000000000017941 */ /* 0x000fea0003800000 */
.L_x_38:
[----:B------:R-:W3:Y:S01]  /*21840*/  LDL.LU R158, [R1+0xc] ;  /* 0x00000c00019e7983 */ /* 0x000ee20000300800 */
[----:B-1---5:R-:W-:Y:S01]  /*21850*/  LOP3.LUT R153, R23, 0xffffe000, RZ, 0xc0, !PT ;  /* 0xffffe00017997812 */ /* 0x022fe200078ec0ff */
[----:B------:R-:W-:Y:S01]  /*21860*/  BSSY B1, `(.L_x_40) ;  /* 0x0000009000017945 */ /* 0x000fe20003800000 */
[----:B------:R-:W-:-:S03]  /*21870*/  ISETP.GT.AND P2, PT, R0, 0x8, P1 ;  /* 0x000000080000780c */ /* 0x000fc60000f44270 */
[----:B------:R-:W-:-:S04]  /*21880*/  FMUL R153, R153, R16 ;  /* 0x0000001099997220 */ /* 0x000fc80000400000 */
[----:B---3--:R-:W-:-:S05]  /*21890*/  FFMA R153, R158, R2, R153 ;  /* 0x000000029e997223 */ /* 0x008fca0000000099 */
[----:B------:R-:W-:-:S05]  /*218a0*/  F2FP.TF32.F32.PACK_B R153, R153 ;  /* 0x00000099ff99723e */ /* 0x000fca00024050ff */
[----:B------:R1:W-:Y:S02]  /*218b0*/  @P4 STG.E desc[UR44][R6.64+0x4], R153 ;  /* 0x0000049906004986 */ /* 0x0003e4000c10192c */
[----:B-1----:R-:W-:Y:S01]  /*218c0*/  IMAD.MOV.U32 R153, RZ, RZ, R23 ;  /* 0x000000ffff997224 */ /* 0x002fe200078e0017 */
[----:B------:R-:W-:Y:S06]  /*218d0*/  @!P2 BRA `(.L_x_41) ;  /* 0x000000000004a947 */ /* 0x000fec0003800000 */
[----:B------:R1:W5:Y:S02]  /*218e0*/  LDG.E.LTC128B R153, desc[UR44][R10.64+0x20] ;  /* 0x0000202c0a997981 */ /* 0x000364000c1e1920 */
.L_x_41:
[----:B------:R-:W-:Y:S05]  /*218f0*/  BSYNC B1 ;  /* 0x0000000000017941 */ /* 0x000fea0003800000 */
.L_x_40:
[----:B------:R-:W3:Y:S01]  /*21900*/  LDL.LU R158, [R1+0x10] ;  /* 0x00001000019e7983 */ /* 0x000ee20000300800 */
[----:B-----5:R-:W-:Y:S01]  /*21910*/  LOP3.LUT R23, R153, 0xffffe000, RZ, 0xc0, !PT ;  /* 0xffffe00099177812 */ /* 0x020fe200078ec0ff */
[----:B------:R-:W-:Y:S01]  /*21920*/  BSSY B1, `(.L_x_42) ;  /* 0x0000008000017945 */ /* 0x000fe20003800000 */
[----:B------:R-:W-:-:S03]  /*21930*/  ISETP.GT.AND P3, PT, R0, 0x9, P1 ;  /* 0x000000090000780c */ /* 0x000fc60000f64270 */
[----:B------:R-:W-:-:S04]  /*21940*/  FMUL R23, R23, R16 ;  /* 0x0000001017177220 */ /* 0x000fc80000400000 */
[----:B---3--:R-:W-:-:S05]  /*21950*/  FFMA R23, R158, R2, R23 ;  /* 0x000000029e177223 */ /* 0x008fca0000000017 */
[----:B------:R-:W-:-:S05]  /*21960*/  F2FP.TF32.F32.PACK_B R23, R23 ;  /* 0x00000017ff17723e */ /* 0x000fca00024050ff */
[----:B------:R3:W-:Y:S01]  /*21970*/  @P2 STG.E desc[UR44][R4.64+0x20], R23 ;  /* 0x0000201704002986 */ /* 0x0007e2000c10192c */
[----:B------:R-:W-:Y:S05]  /*21980*/  @!P3 BRA `(.L_x_43) ;  /* 0x000000000004b947 */ /* 0x000fea0003800000 */
[----:B------:R4:W5:Y:S02]  /*21990*/  LDG.E.LTC128B R153, desc[UR44][R10.64+0x24] ;  /* 0x0000242c0a997981 */ /* 0x000964000c1e1920 */
.L_x_43:
[----:B------:R-:W-:Y:S05]  /*219a0*/  BSYNC B1 ;  /* 0x0000000000017941 */ /* 0x000fea0003800000 */
.L_x_42:
[----:B------:R-:W2:Y:S01]  /*219b0*/  LDL.LU R158, [R1+0x14] ;  /* 0x00001400019e7983 */ /* 0x000ea20000300800 */
[----:B---3-5:R-:W-:Y:S01]  /*219c0*/  LOP3.LUT R23, R153, 0xffffe000, RZ, 0xc0, !PT ;  /* 0xffffe00099177812 */ /* 0x028fe200078ec0ff */
[----:B------:R-:W-:Y:S01]  /*219d0*/  BSSY B1, `(.L_x_44) ;  /* 0x0000008000017945 */ /* 0x000fe20003800000 */
[----:B------:R-:W-:-:S03]  /*219e0*/  ISETP.GT.AND P2, PT, R0, 0x8, P0 ;  /* 0x000000080000780c */ /* 0x000fc60000744270 */
[----:B------:R-:W-:-:S04]  /*219f0*/  FMUL R23, R23, R16 ;  /* 0x0000001017177220 */ /* 0x000fc80000400000 */
[----:B--2---:R-:W-:-:S05]  /*21a00*/  FFMA R23, R158, R2, R23 ;  /* 0x000000029e177223 */ /* 0x004fca0000000017 */
[----:B------:R-:W-:-:S05]  /*21a10*/  F2FP.TF32.F32.PACK_B R23, R23 ;  /* 0x00000017ff17723e */ /* 0x000fca00024050ff */
[----:B------:R2:W-:Y:S01]  /*21a20*/  @P3 STG.E desc[UR44][R4.64+0x24], R23 ;  /* 0x0000241704003986 */ /* 0x0005e2000c10192c */
[----:B------:R-:W-:Y:S05]  /*21a30*/  @!P2 BRA `(.L_x_45) ;  /* 0x000000000004a947 */ /* 0x000fea0003800000 */
[----:B------:R3:W5:Y:S02]  /*21a40*/  LDG.E.LTC128B R153, desc[UR44][R8.64+0x20] ;  /* 0x0000202c08997981 */ /* 0x000764000c1e1920 */
.L_x_45:
[----:B------:R-:W-:Y:S05]  /*21a50*/  BSYNC B1 ;  /* 0x0000000000017941 */ /* 0x000fea0003800000 */
.L_x_44:
[----:B------:R-:W4:Y:S01]  /*21a60*/  LDL.LU R158, [R1+0x18] ;  /* 0x00001800019e7983 */ /* 0x000f220000300800 */
[----:B--2--5:R-:W-:Y:S01]  /*21a70*/  LOP3.LUT R23, R153, 0xffffe000, RZ, 0xc0, !PT ;  /* 0xffffe00099177812 */ /* 0x024fe200078ec0ff */
[----:B------:R-:W-:Y:S01]  /*21a80*/  BSSY B1, `(.L_x_46) ;  /* 0x0000008000017945 */ /* 0x000fe20003800000 */
[----:B------:R-:W-:-:S03]  /*21a90*/  ISETP.GT.AND P3, PT, R0, 0x9, P0 ;  /* 0x000000090000780c */ /* 0x000fc60000764270 */
[----:B------:R-:W-:-:S04]  /*21aa0*/  FMUL R23, R23, R16 ;  /* 0x0000001017177220 */ /* 0x000fc80000400000 */
[----:B----4-:R-:W-:-:S05]  /*21ab0*/  FFMA R23, R158, R2, R23 ;  /* 0x000000029e177223 */ /* 0x010fca0000000017 */
[----:B------:R-:W-:-:S05]  /*21ac0*/  F2FP.TF32.F32.PACK_B R23, R23 ;  /* 0x00000017ff17723e */ /* 0x000fca00024050ff */
[----:B------:R2:W-:Y:S01]  /*21ad0*/  @P2 STG.E desc[UR44][R6.64+0x20], R23 ;  /* 0x0000201706002986 */ /* 0x0005e2000c10192c */
[----:B------:R-:W-:Y:S05]  /*21ae0*/  @!P3 BRA `(.L_x_47) ;  /* 0x000000000004b947 */ /* 0x000fea0003800000 */
[----:B------:R4:W5:Y:S02]  /*21af0*/  LDG.E.LTC128B R153, desc[UR44][R8.64+0x24] ;  /* 0x0000242c08997981 */ /* 0x000964000c1e1920 */
.L_x_47:
[----:B------:R-:W-:Y:S05]  /*21b00*/  BSYNC B1 ;  /* 0x0000000000017941 */ /* 0x000fea0003800000 */
.L_x_46:
[----:B------:R-:W3:Y:S01]  /*21b10*/  LDL.LU R158, [R1+0x1c] ;  /* 0x00001c00019e7983 */ /* 0x000ee20000300800 */
[----:B--2--5:R-:W-:Y:S01]  /*21b20*/  LOP3.LUT R23, R153, 0xffffe000, RZ, 0xc0, !PT ;  /* 0xffffe00099177812 */ /* 0x024fe200078ec0ff */
        /* <DEDUP_REMOVED lines=8> */
.L_x_49:
[----:B------:R-:W-:Y:S05]  /*21bb0*/  BSYNC B1 ;  /* 0x0000000000017941 */ /* 0x000fea0003800000 */
.L_x_48:
        /* <DEDUP_REMOVED lines=10> */
.L_x_51:
[----:B------:R-:W-:Y:S05]  /*21c60*/  BSYNC B1 ;  /* 0x0000000000017941 */ /* 0x000fea0003800000 */
.L_x_50:
        /* <DEDUP_REMOVED lines=10> */
.L_x_53:
[----:B------:R-:W-:Y:S05]  /*21d10*/  BSYNC B1 ;  /* 0x0000000000017941 */ /* 0x000fea0003800000 */
.L_x_52:
        /* <DEDUP_REMOVED lines=10> */
.L_x_55:
[----:B------:R-:W-:Y:S05]  /*21dc0*/  BSYNC B1 ;  /* 0x0000000000017941 */ /* 0x000fea0003800000 */
.L_x_54:
        /* <DEDUP_REMOVED lines=10> */
.L_x_57:
[----:B------:R-:W-:Y:S05]  /*21e70*/  BSYNC B1 ;  /* 0x0000000000017941 */ /* 0x000fea0003800000 */
.L_x_56:
        /* <DEDUP_REMOVED lines=10> */
.L_x_59:
[----:B------:R-:W-:Y:S05]  /*21f20*/  BSYNC B1 ;  /* 0x0000000000017941 */ /* 0x000fea0003800000 */
.L_x_58:
        /* <DEDUP_REMOVED lines=10> */
.L_x_61:
[----:B------:R-:W-:Y:S05]  /*21fd0*/  BSYNC B1 ;  /* 0x0000000000017941 */ /* 0x000fea0003800000 */
.L_x_60:
        /* <DEDUP_REMOVED lines=10> */
.L_x_63:
[----:B------:R-:W-:Y:S05]  /*22080*/  BSYNC B1 ;  /* 0x0000000000017941 */ /* 0x000fea0003800000 */
.L_x_62:
        /* <DEDUP_REMOVED lines=10> */
.L_x_65:
[----:B------:R-:W-:Y:S05]  /*22130*/  BSYNC B1 ;  /* 0x0000000000017941 */ /* 0x000fea0003800000 */
.L_x_64:
        /* <DEDUP_REMOVED lines=10> */
.L_x_67:
[----:B------:R-:W-:Y:S05]  /*221e0*/  BSYNC B1 ;  /* 0x0000000000017941 */ /* 0x000fea0003800000 */
.L_x_66:
        /* <DEDUP_REMOVED lines=10> */
.L_x_69:
[----:B------:R-:W-:Y:S05]  /*22290*/  BSYNC B1 ;  /* 0x0000000000017941 */ /* 0x000fea0003800000 */
.L_x_68:
        /* <DEDUP_REMOVED lines=10> */
.L_x_71:
[----:B------:R-:W-:Y:S05]  /*22340*/  BSYNC B1 ;  /* 0x0000000000017941 */ /* 0x000fea0003800000 */
.L_x_70:
        /* <DEDUP_REMOVED lines=10> */
.L_x_73:
[----:B------:R-:W-:Y:S05]  /*223f0*/  BSYNC B1 ;  /* 0x0000000000017941 */ /* 0x000fea0003800000 */
.L_x_72:
        /* <DEDUP_REMOVED lines=10> */
.L_x_75:
[----:B------:R-:W-:Y:S05]  /*224a0*/  BSYNC B1 ;  /* 0x0000000000017941 */ /* 0x000fea0003800000 */
.L_x_74:
        /* <DEDUP_REMOVED lines=10> */
.L_x_77:
[----:B------:R-:W-:Y:S05]  /*22550*/  BSYNC B1 ;  /* 0x0000000000017941 */ /* 0x000fea0003800000 */
.L_x_76:
        /* <DEDUP_REMOVED lines=10> */
.L_x_79:
[----:B------:R-:W-:Y:S05]  /*22600*/  BSYNC B1 ;  /* 0x0000000000017941 */ /* 0x000fea0003800000 */
.L_x_78:
        /* <DEDUP_REMOVED lines=10> */
.L_x_81:
[----:B------:R-:W-:Y:S05]  /*226b0*/  BSYNC B1 ;  /* 0x0000000000017941 */ /* 0x000fea0003800000 */
.L_x_80:
        /* <DEDUP_REMOVED lines=10> */
.L_x_83:
[----:B------:R-:W-:Y:S05]  /*22760*/  BSYNC B1 ;  /* 0x0000000000017941 */ /* 0x000fea0003800000 */
.L_x_82:
        /* <DEDUP_REMOVED lines=10> */
.L_x_85:
[----:B------:R-:W-:Y:S05]  /*22810*/  BSYNC B1 ;  /* 0x0000000000017941 */ /* 0x000fea0003800000 */
.L_x_84:
        /* <DEDUP_REMOVED lines=10> */
.L_x_87:
[----:B------:R-:W-:Y:S05]  /*228c0*/  BSYNC B1 ;  /* 0x0000000000017941 */ /* 0x000fea0003800000 */
.L_x_86:
        /* <DEDUP_REMOVED lines=10> */
.L_x_89:
[----:B------:R-:W-:Y:S05]  /*22970*/  BSYNC B1 ;  /* 0x0000000000017941 */ /* 0x000fea0003800000 */
.L_x_88:
        /* <DEDUP_REMOVED lines=10> */
.L_x_91:
[----:B------:R-:W-:Y:S05]  /*22a20*/  BSYNC B1 ;  /* 0x0000000000017941 */ /* 0x000fea0003800000 */
.L_x_90:
        /* <DEDUP_REMOVED lines=10> */
.L_x_93:
[----:B------:R-:W-:Y:S05]  /*22ad0*/  BSYNC B1 ;  /* 0x0000000000017941 */ /* 0x000fea0003800000 */
.L_x_92:
        /* <DEDUP_REMOVED lines=10> */
.L_x_95:
[----:B------:R-:W-:Y:S05]  /*22b80*/  BSYNC B1 ;  /* 0x0000000000017941 */ /* 0x000fea0003800000 */
.L_x_94:
        /* <DEDUP_REMOVED lines=10> */
.L_x_97:
[----:B------:R-:W-:Y:S05]  /*22c30*/  BSYNC B1 ;  /* 0x0000000000017941 */ /* 0x000fea0003800000 */
.L_x_96:
        /* <DEDUP_REMOVED lines=10> */
.L_x_99:
[----:B------:R-:W-:Y:S05]  /*22ce0*/  BSYNC B1 ;  /* 0x0000000000017941 */ /* 0x000fea0003800000 */
.L_x_98:
        /* <DEDUP_REMOVED lines=10> */
.L_x_101:
[----:B------:R-:W-:Y:S05]  /*22d90*/  BSYNC B1 ;  /* 0x0000000000017941 */ /* 0x000fea0003800000 */
.L_x_100:
        /* <DEDUP_REMOVED lines=10> */
.L_x_103:
[----:B------:R-:W-:Y:S05]  /*22e40*/  BSYNC B1 ;  /* 0x0000000000017941 */ /* 0x000fea0003800000 */
.L_x_102:
        /* <DEDUP_REMOVED lines=10> */
.L_x_105:
[----:B------:R-:W-:Y:S05]  /*22ef0*/  BSYNC B1 ;  /* 0x0000000000017941 */ /* 0x000fea0003800000 */
.L_x_104:
        /* <DEDUP_REMOVED lines=10> */
.L_x_107:
[----:B------:R-:W-:Y:S05]  /*22fa0*/  BSYNC B1 ;  /* 0x0000000000017941 */ /* 0x000fea0003800000 */
.L_x_106:
        /* <DEDUP_REMOVED lines=10> */
.L_x_109:
[----:B------:R-:W-:Y:S05]  /*23050*/  BSYNC B1 ;  /* 0x0000000000017941 */ /* 0x000fea0003800000 */
.L_x_108:
        /* <DEDUP_REMOVED lines=10> */
.L_x_111:
[----:B------:R-:W-:Y:S05]  /*23100*/  BSYNC B1 ;  /* 0x0000000000017941 */ /* 0x000fea0003800000 */
.L_x_110:
        /* <DEDUP_REMOVED lines=10> */
.L_x_113:
[----:B------:R-:W-:Y:S05]  /*231b0*/  BSYNC B1 ;  /* 0x0000000000017941 */ /* 0x000fea0003800000 */
.L_x_112:
        /* <DEDUP_REMOVED lines=10> */
.L_x_115:
[----:B------:R-:W-:Y:S05]  /*23260*/  BSYNC B1 ;  /* 0x0000000000017941 */ /* 0x000fea0003800000 */
.L_x_114:
        /* <DEDUP_REMOVED lines=10> */
.L_x_117:
[----:B------:R-:W-:Y:S05]  /*23310*/  BSYNC B1 ;  /* 0x0000000000017941 */ /* 0x000fea0003800000 */
.L_x_116:
        /* <DEDUP_REMOVED lines=10> */
.L_x_119:
[----:B------:R-:W-:Y:S05]  /*233c0*/  BSYNC B1 ;  /* 0x0000000000017941 */ /* 0x000fea0003800000 */
.L_x_118:
        /* <DEDUP_REMOVED lines=10> */
.L_x_121:
[----:B------:R-:W-:Y:S05]  /*23470*/  BSYNC B1 ;  /* 0x0000000000017941 */ /* 0x000fea0003800000 */
.L_x_120:
        /* <DEDUP_REMOVED lines=10> */
.L_x_123:
[----:B------:R-:W-:Y:S05]  /*23520*/  BSYNC B1 ;  /* 0x0000000000017941 */ /* 0x000fea0003800000 */
.L_x_122:
        /* <DEDUP_REMOVED lines=10> */
.L_x_125:
[----:B------:R-:W-:Y:S05]  /*235d0*/  BSYNC B1 ;  /* 0x0000000000017941 */ /* 0x000fea0003800000 */
.L_x_124:
        /* <DEDUP_REMOVED lines=10> */
.L_x_127:
[----:B------:R-:W-:Y:S05]  /*23680*/  BSYNC B1 ;  /* 0x0000000000017941 */ /* 0x000fea0003800000 */
.L_x_126:
        /* <DEDUP_REMOVED lines=10> */
.L_x_129:
[----:B------:R-:W-:Y:S05]  /*23730*/  BSYNC B1 ;  /* 0x0000000000017941 */ /* 0x000fea0003800000 */
.L_x_128:
[----:B--2---:R-:W2:Y:S01]  /*23740*/  LDL.LU R23, [R1+0xc0] ;  /* 0x0000c00001177983 */ /* 0x004ea20000300800 */
[----:B-----5:R-:W-:Y:S01]  /*23750*/  LOP3.LUT R158, R153, 0xffffe000, RZ, 0xc0, !PT ;  /* 0xffffe000999e7812 */ /* 0x020fe200078ec0ff */
[----:B------:R-:W-:Y:S01]  /*23760*/  BSSY B1, `(.L_x_130) ;  /* 0x0000009000017945 */ /* 0x000fe20003800000 */
[----:B------:R-:W-:-:S03]  /*23770*/  ISETP.GT.AND P3, PT, R0, 0x61, P1 ;  /* 0x000000610000780c */ /* 0x000fc60000f64270 */
[----:B------:R-:W-:-:S04]  /*23780*/  FMUL R158, R158, R16 ;  /* 0x000000109e9e7220 */ /* 0x000fc80000400000 */
[----:B--2---:R-:W-:Y:S01]  /*23790*/  FFMA R158, R23, R2, R158 ;  /* 0x00000002179e7223 */ /* 0x004fe2000000009e */
[----:B------:R-:W-:-:S04]  /*237a0*/  MOV R23, R153 ;  /* 0x0000009900177202 */ /* 0x000fc80000000f00 */
[----:B------:R-:W-:-:S05]  /*237b0*/  F2FP.TF32.F32.PACK_B R158, R158 ;  /* 0x0000009eff9e723e */ /* 0x000fca00024050ff */
[----:B------:R2:W-:Y:S01]  /*237c0*/  @P2 STG.E desc[UR44][R4.64+0x180], R158 ;  /* 0x0001809e04002986 */ /* 0x0005e2000c10192c */
[----:B------:R-:W-:Y:S05]  /*237d0*/  @!P3 BRA `(.L_x_131) ;  /* 0x000000000004b947 */ /* 0x000fea0003800000 */
[----:B------:R0:W5:Y:S02]  /*237e0*/  LDG.E.LTC128B R23, desc[UR44][R10.64+0x184] ;  /* 0x0001842c0a177981 */ /* 0x000164000c1e1920 */
.L_x_131:
[----:B------:R-:W-:Y:S05]  /*237f0*/  BSYNC B1 ;  /* 0x0000000000017941 */ /* 0x000fea0003800000 */
.L_x_130:
[----:B--2---:R-:W2:Y:S01]  /*23800*/  LDL.LU R158, [R1+0xc4] ;  /* 0x0000c400019e7983 */ /* 0x004ea20000300800 */
[----:B-----5:R-:W-:Y:S01]  /*23810*/  LOP3.LUT R153, R23, 0xffffe000, RZ, 0xc0, !PT ;  /* 0xffffe00017997812 */ /* 0x020fe200078ec0ff */
        /* <DEDUP_REMOVED lines=8> */
.L_x_133:
[----:B------:R-:W-:Y:S05]  /*238a0*/  BSYNC B1 ;  /* 0x0000000000017941 */ /* 0x000fea0003800000 */
.L_x_132:
        /* <DEDUP_REMOVED lines=10> */
.L_x_135:
[----:B------:R-:W-:Y:S05]  /*23950*/  BSYNC B1 ;  /* 0x0000000000017941 */ /* 0x000fea0003800000 */
.L_x_134:
        /* <DEDUP_REMOVED lines=10> */
.L_x_137:
[----:B------:R-:W-:Y:S05]  /*23a00*/  BSYNC B1 ;  /* 0x0000000000017941 */ /* 0x000fea0003800000 */
.L_x_136:
        /* <DEDUP_REMOVED lines=10> */
.L_x_139:
[----:B------:R-:W-:Y:S05]  /*23ab0*/  BSYNC B1 ;  /* 0x0000000000017941 */ /* 0x000fea0003800000 */
.L_x_138:
        /* <DEDUP_REMOVED lines=10> */
.L_x_141:
[----:B------:R-:W-:Y:S05]  /*23b60*/  BSYNC B1 ;  /* 0x0000000000017941 */ /* 0x000fea0003800000 */
.L_x_140:
        /* <DEDUP_REMOVED lines=10> */
.L_x_143:
[----:B------:R-:W-:Y:S05]  /*23c10*/  BSYNC B1 ;  /* 0x0000000000017941 */ /* 0x000fea0003800000 */
.L_x_142:
        /* <DEDUP_REMOVED lines=10> */
.L_x_145:
[----:B------:R-:W-:Y:S05]  /*23cc0*/  BSYNC B1 ;  /* 0x0000000000017941 */ /* 0x000fea0003800000 */
.L_x_144:
        /* <DEDUP_REMOVED lines=10> */
.L_x_147:
[----:B------:R-:W-:Y:S05]  /*23d70*/  BSYNC B1 ;  /* 0x0000000000017941 */ /* 0x000fea0003800000 */
.L_x_146:
        /* <DEDUP_REMOVED lines=10> */
.L_x_149:
[----:B------:R-:W-:Y:S05]  /*23e20*/  BSYNC B1 ;  /* 0x0000000000017941 */ /* 0x000fea0003800000 */
.L_x_148:
        /* <DEDUP_REMOVED lines=10> */
.L_x_151:
[----:B------:R-:W-:Y:S05]  /*23ed0*/  BSYNC B1 ;  /* 0x0000000000017941 */ /* 0x000fea0003800000 */
.L_x_150:
        /* <DEDUP_REMOVED lines=10> */
.L_x_153:
[----:B------:R-:W-:Y:S05]  /*23f80*/  BSYNC B1 ;  /* 0x0000000000017941 */ /* 0x000fea0003800000 */
.L_x_152:
        /* <DEDUP_REMOVED lines=10> */
.L_x_155:
[----:B------:R-:W-:Y:S05]  /*24030*/  BSYNC B1 ;  /* 0x0000000000017941 */ /* 0x000fea0003800000 */
.L_x_154:
        /* <DEDUP_REMOVED lines=10> */
.L_x_157:
[----:B------:R-:W-:Y:S05]  /*240e0*/  BSYNC B1 ;  /* 0x0000000000017941 */ /* 0x000fea0003800000 */
.L_x_156:
        /* <DEDUP_REMOVED lines=10> */
.L_x_159:
[----:B------:R-:W-:Y:S05]  /*24190*/  BSYNC B1 ;  /* 0x0000000000017941 */ /* 0x000fea0003800000 */
.L_x_158:
        /* <DEDUP_REMOVED lines=10> */
.L_x_161:
[----:B------:R-:W-:Y:S05]  /*24240*/  BSYNC B1 ;  /* 0x0000000000017941 */ /* 0x000fea0003800000 */
.L_x_160:
        /* <DEDUP_REMOVED lines=10> */
.L_x_163:
[----:B------:R-:W-:Y:S05]  /*242f0*/  BSYNC B1 ;  /* 0x0000000000017941 */ /* 0x000fea0003800000 */
.L_x_162:
        /* <DEDUP_REMOVED lines=10> */
.L_x_165:
[----:B------:R-:W-:Y:S05]  /*243a0*/  BSYNC B1 ;  /* 0x0000000000017941 */ /* 0x000fea0003800000 */
.L_x_164:
        /* <DEDUP_REMOVED lines=10> */
.L_x_167:
[----:B------:R-:W-:Y:S05]  /*24450*/  BSYNC B1 ;  /* 0x0000000000017941 */ /* 0x000fea0003800000 */
.L_x_166:
        /* <DEDUP_REMOVED lines=10> */
.L_x_169:
[----:B------:R-:W-:Y:S05]  /*24500*/  BSYNC B1 ;  /* 0x0000000000017941 */ /* 0x000fea0003800000 */
.L_x_168:
        /* <DEDUP_REMOVED lines=10> */
.L_x_171:
[----:B------:R-:W-:Y:S05]  /*245b0*/  BSYNC B1 ;  /* 0x0000000000017941 */ /* 0x000fea0003800000 */
.L_x_170:
        /* <DEDUP_REMOVED lines=10> */
.L_x_173:
[----:B------:R-:W-:Y:S05]  /*24660*/  BSYNC B1 ;  /* 0x0000000000017941 */ /* 0x000fea0003800000 */
.L_x_172:
        /* <DEDUP_REMOVED lines=10> */
.L_x_175:
[----:B------:R-:W-:Y:S05]  /*24710*/  BSYNC B1 ;  /* 0x0000000000017941 */ /* 0x000fea0003800000 */
.L_x_174:
        /* <DEDUP_REMOVED lines=10> */
.L_x_177:
[----:B------:R-:W-:Y:S05]  /*247c0*/  BSYNC B1 ;  /* 0x0000000000017941 */ /* 0x000fea0003800000 */
.L_x_176:
        /* <DEDUP_REMOVED lines=10> */
.L_x_179:
[----:B------:R-:W-:Y:S05]  /*24870*/  BSYNC B1 ;  /* 0x0000000000017941 */ /* 0x000fea0003800000 */
.L_x_178:
        /* <DEDUP_REMOVED lines=10> */
.L_x_181:
[----:B------:R-:W-:Y:S05]  /*24920*/  BSYNC B1 ;  /* 0x0000000000017941 */ /* 0x000fea0003800000 */
.L_x_180:
        /* <DEDUP_REMOVED lines=10> */
.L_x_183:
[----:B------:R-:W-:Y:S05]  /*249d0*/  BSYNC B1 ;  /* 0x0000000000017941 */ /* 0x000fea0003800000 */
.L_x_182:
        /* <DEDUP_REMOVED lines=10> */
.L_x_185:
[----:B------:R-:W-:Y:S05]  /*24a80*/  BSYNC B1 ;  /* 0x0000000000017941 */ /* 0x000fea0003800000 */
.L_x_184:
        /* <DEDUP_REMOVED lines=10> */
.L_x_187:
[----:B------:R-:W-:Y:S05]  /*24b30*/  BSYNC B1 ;  /* 0x0000000000017941 */ /* 0x000fea0003800000 */
.L_x_186:
        /* <DEDUP_REMOVED lines=10> */
.L_x_189:
[----:B------:R-:W-:Y:S05]  /*24be0*/  BSYNC B1 ;  /* 0x0000000000017941 */ /* 0x000fea0003800000 */
.L_x_188:
        /* <DEDUP_REMOVED lines=10> */
.L_x_191:
[----:B------:R-:W-:Y:S05]  /*24c90*/  BSYNC B1 ;  /* 0x0000000000017941 */ /* 0x000fea0003800000 */
.L_x_190:
        /* <DEDUP_REMOVED lines=10> */
.L_x_193:
[----:B------:R-:W-:Y:S05]  /*24d40*/  BSYNC B1 ;  /* 0x0000000000017941 */ /* 0x000fea0003800000 */
.L_x_192:
        /* <DEDUP_REMOVED lines=10> */
.L_x_195:
[----:B------:R-:W-:Y:S05]  /*24df0*/  BSYNC B1 ;  /* 0x0000000000017941 */ /* 0x000fea0003800000 */
.L_x_194:
        /* <DEDUP_REMOVED lines=10> */
.L_x_197:
[----:B------:R-:W-:Y:S05]  /*24ea0*/  BSYNC B1 ;  /* 0x0000000000017941 */ /* 0x000fea0003800000 */
.L_x_196:
        /* <DEDUP_REMOVED lines=10> */
.L_x_199:
[----:B------:R-:W-:Y:S05]  /*24f50*/  BSYNC B1 ;  /* 0x0000000000017941 */ /* 0x000fea0003800000 */
.L_x_198:
        /* <DEDUP_REMOVED lines=10> */
.L_x_201:
[----:B------:R-:W-:Y:S05]  /*25000*/  BSYNC B1 ;  /* 0x0000000000017941 */ /* 0x000fea0003800000 */
.L_x_200:
        /* <DEDUP_REMOVED lines=10> */
.L_x_203:
[----:B------:R-:W-:Y:S05]  /*250b0*/  BSYNC B1 ;  /* 0x0000000000017941 */ /* 0x000fea0003800000 */
.L_x_202:
        /* <DEDUP_REMOVED lines=10> */
.L_x_205:
[----:B------:R-:W-:Y:S05]  /*25160*/  BSYNC B1 ;  /* 0x0000000000017941 */ /* 0x000fea0003800000 */
.L_x_204:
        /* <DEDUP_REMOVED lines=10> */
.L_x_207:
[----:B------:R-:W-:Y:S05]  /*25210*/  BSYNC B1 ;  /* 0x0000000000017941 */ /* 0x000fea0003800000 */
.L_x_206:
        /* <DEDUP_REMOVED lines=10> */
.L_x_209:
[----:B------:R-:W-:Y:S05]  /*252c0*/  BSYNC B1 ;  /* 0x0000000000017941 */ /* 0x000fea0003800000 */
.L_x_208:
        /* <DEDUP_REMOVED lines=10> */
.L_x_211:
[----:B------:R-:W-:Y:S05]  /*25370*/  BSYNC B1 ;  /* 0x0000000000017941 */ /* 0x000fea0003800000 */
.L_x_210:
        /* <DEDUP_REMOVED lines=10> */
.L_x_213:
[----:B------:R-:W-:Y:S05]  /*25420*/  BSYNC B1 ;  /* 0x0000000000017941 */ /* 0x000fea0003800000 */
.L_x_212:
        /* <DEDUP_REMOVED lines=10> */
.L_x_215:
[----:B------:R-:W-:Y:S05]  /*254d0*/  BSYNC B1 ;  /* 0x0000000000017941 */ /* 0x000fea0003800000 */
.L_x_214:
        /* <DEDUP_REMOVED lines=10> */
.L_x_217:
[----:B------:R-:W-:Y:S05]  /*25580*/  BSYNC B1 ;  /* 0x0000000000017941 */ /* 0x000fea0003800000 */
.L_x_216:
        /* <DEDUP_REMOVED lines=10> */
.L_x_219:
[----:B------:R-:W-:Y:S05]  /*25630*/  BSYNC B1 ;  /* 0x0000000000017941 */ /* 0x000fea0003800000 */
.L_x_218:
        /* <DEDUP_REMOVED lines=10> */
.L_x_221:
[----:B------:R-:W-:Y:S05]  /*256e0*/  BSYNC B1 ;  /* 0x0000000000017941 */ /* 0x000fea0003800000 */
.L_x_220:
        /* <DEDUP_REMOVED lines=10> */
.L_x_223:
[----:B------:R-:W-:Y:S05]  /*25790*/  BSYNC B1 ;  /* 0x0000000000017941 */ /* 0x000fea0003800000 */
.L_x_222:
        /* <DEDUP_REMOVED lines=10> */
.L_x_225:
[----:B------:R-:W-:Y:S05]  /*25840*/  BSYNC B1 ;  /* 0x0000000000017941 */ /* 0x000fea0003800000 */
.L_x_224:
        /* <DEDUP_REMOVED lines=10> */
.L_x_227:
[----:B------:R-:W-:Y:S05]  /*258f0*/  BSYNC B1 ;  /* 0x0000000000017941 */ /* 0x000fea0003800000 */
.L_x_226:
        /* <DEDUP_REMOVED lines=10> */
.L_x_229:
[----:B------:R-:W-:Y:S05]  /*259a0*/  BSYNC B1 ;  /* 0x0000000000017941 */ /* 0x000fea0003800000 */
.L_x_228:
        /* <DEDUP_REMOVED lines=10> */
.L_x_231:
[----:B------:R-:W-:Y:S05]  /*25a50*/  BSYNC B1 ;  /* 0x0000000000017941 */ /* 0x000fea0003800000 */
.L_x_230:
        /* <DEDUP_REMOVED lines=10> */
.L_x_233:
[----:B------:R-:W-:Y:S05]  /*25b00*/  BSYNC B1 ;  /* 0x0000000000017941 */ /* 0x000fea0003800000 */
.L_x_232:
        /* <DEDUP_REMOVED lines=10> */
.L_x_235:
[----:B------:R-:W-:Y:S05]  /*25bb0*/  BSYNC B1 ;  /* 0x0000000000017941 */ /* 0x000fea0003800000 */
.L_x_234:
        /* <DEDUP_REMOVED lines=10> */
.L_x_237:
[----:B------:R-:W-:Y:S05]  /*25c60*/  BSYNC B1 ;  /* 0x0000000000017941 */ /* 0x000fea0003800000 */
.L_x_236:
        /* <DEDUP_REMOVED lines=10> */
.L_x_239:
[----:B------:R-:W-:Y:S05]  /*25d10*/  BSYNC B1 ;  /* 0x0000000000017941 */ /* 0x000fea0003800000 */
.L_x_238:
        /* <DEDUP_REMOVED lines=10> */
.L_x_241:
[----:B------:R-:W-:Y:S05]  /*25dc0*/  BSYNC B1 ;  /* 0x0000000000017941 */ /* 0x000fea0003800000 */
.L_x_240:
        /* <DEDUP_REMOVED lines=10> */
.L_x_243:
[----:B------:R-:W-:Y:S05]  /*25e70*/  BSYNC B1 ;  /* 0x0000000000017941 */ /* 0x000fea0003800000 */
.L_x_242:
        /* <DEDUP_REMOVED lines=10> */
.L_x_245:
[----:B------:R-:W-:Y:S05]  /*25f20*/  BSYNC B1 ;  /* 0x0000000000017941 */ /* 0x000fea0003800000 */
.L_x_244:
        /* <DEDUP_REMOVED lines=10> */
.L_x_247:
[----:B------:R-:W-:Y:S05]  /*25fd0*/  BSYNC B1 ;  /* 0x0000000000017941 */ /* 0x000fea0003800000 */
.L_x_246:
        /* <DEDUP_REMOVED lines=10> */
.L_x_249:
[----:B------:R-:W-:Y:S05]  /*26080*/  BSYNC B1 ;  /* 0x0000000000017941 */ /* 0x000fea0003800000 */
.L_x_248:
        /* <DEDUP_REMOVED lines=10> */
.L_x_251:
[----:B------:R-:W-:Y:S05]  /*26130*/  BSYNC B1 ;  /* 0x0000000000017941 */ /* 0x000fea0003800000 */
.L_x_250:
        /* <DEDUP_REMOVED lines=10> */
.L_x_253:
[----:B------:R-:W-:Y:S05]  /*261e0*/  BSYNC B1 ;  /* 0x0000000000017941 */ /* 0x000fea0003800000 */
.L_x_252:
        /* <DEDUP_REMOVED lines=10> */
.L_x_255:
[----:B------:R-:W-:Y:S05]  /*26290*/  BSYNC B1 ;  /* 0x0000000000017941 */ /* 0x000fea0003800000 */
.L_x_254:
        /* <DEDUP_REMOVED lines=10> */
.L_x_257:
[----:B------:R-:W-:Y:S05]  /*26340*/  BSYNC B1 ;  /* 0x0000000000017941 */ /* 0x000fea0003800000 */
.L_x_256:
        /* <DEDUP_REMOVED lines=10> */
.L_x_259:
[----:B------:R-:W-:Y:S05]  /*263f0*/  BSYNC B1 ;  /* 0x0000000000017941 */ /* 0x000fea0003800000 */
.L_x_258:
        /* <DEDUP_REMOVED lines=10> */
.L_x_261:
[----:B------:R-:W-:Y:S05]  /*264a0*/  BSYNC B1 ;  /* 0x0000000000017941 */ /* 0x000fea0003800000 */
.L_x_260:
        /* <DEDUP_REMOVED lines=10> */
.L_x_263:
[----:B------:R-:W-:Y:S05]  /*26550*/  BSYNC B1 ;  /* 0x0000000000017941 */ /* 0x000fea0003800000 */
.L_x_262:
        /* <DEDUP_REMOVED lines=10> */
.L_x_265:
[----:B------:R-:W-:Y:S05]  /*26600*/  BSYNC B1 ;  /* 0x0000000000017941 */ /* 0x000fea0003800000 */
.L_x_264:
        /* <DEDUP_REMOVED lines=10> */
.L_x_267:
[----:B------:R-:W-:Y:S05]  /*266b0*/  BSYNC B1 ;  /* 0x0000000000017941 */ /* 0x000fea0003800000 */
.L_x_266:
        /* <DEDUP_REMOVED lines=10> */
.L_x_269:
[----:B------:R-:W-:Y:S05]  /*26760*/  BSYNC B1 ;  /* 0x0000000000017941 */ /* 0x000fea0003800000 */
.L_x_268:
        /* <DEDUP_REMOVED lines=10> */
.L_x_271:
[----:B------:R-:W-:Y:S05]  /*26810*/  BSYNC B1 ;  /* 0x0000000000017941 */ /* 0x000fea0003800000 */
.L_x_270:
        /* <DEDUP_REMOVED lines=10> */
.L_x_273:
[----:B------:R-:W-:Y:S05]  /*268c0*/  BSYNC B1 ;  /* 0x0000000000017941 */ /* 0x000fea0003800000 */
.L_x_272:
        /* <DEDUP_REMOVED lines=10> */
.L_x_275:
[----:B------:R-:W-:Y:S05]  /*26970*/  BSYNC B1 ;  /* 0x0000000000017941 */ /* 0x000fea0003800000 */
.L_x_274:
        /* <DEDUP_REMOVED lines=10> */
.L_x_277:
[----:B------:R-:W-:Y:S05]  /*26a20*/  BSYNC B1 ;  /* 0x0000000000017941 */ /* 0x000fea0003800000 */
.L_x_276:
        /* <DEDUP_REMOVED lines=10> */
.L_x_279:
[----:B------:R-:W-:Y:S05]  /*26ad0*/  BSYNC B1 ;  /* 0x0000000000017941 */ /* 0x000fea0003800000 */
.L_x_278:
        /* <DEDUP_REMOVED lines=10> */
.L_x_281:
[----:B------:R-:W-:Y:S05]  /*26b80*/  BSYNC B1 ;  /* 0x0000000000017941 */ /* 0x000fea0003800000 */
.L_x_280:
        /* <DEDUP_REMOVED lines=10> */
.L_x_283:
[----:B------:R-:W-:Y:S05]  /*26c30*/  BSYNC B1 ;  /* 0x0000000000017941 */ /* 0x000fea0003800000 */
.L_x_282:
[----:B01-34-:R-:W3:Y:S01]  /*26c40*/  LDL.LU R10, [R1+0x1f4] ;  /* 0x0001f400010a7983 */ /* 0x01bee20000300800 */
        /* <DEDUP_REMOVED lines=9> */
.L_x_285:
[----:B------:R-:W-:Y:S05]  /*26ce0*/  BSYNC B1 ;  /* 0x0000000000017941 */ /* 0x000fea0003800000 */
.L_x_284:
[----:B------:R-:W3:Y:S01]  /*26cf0*/  LDL.LU R10, [R1+0x1f8] ;  /* 0x0001f800010a7983 */ /* 0x000ee20000300800 */
[----:B0----5:R-:W-:Y:S01]  /*26d00*/  LOP3.LUT R11, R23, 0xffffe000, RZ, 0xc0, !PT ;  /* 0xffffe000170b7812 */ /* 0x021fe200078ec0ff */
[----:B------:R-:W-:Y:S01]  /*26d10*/  BSSY B1, `(.L_x_286) ;  /* 0x000000b000017945 */ /* 0x000fe20003800000 */
[----:B------:R-:W-:Y:S02]  /*26d20*/  ISETP.GT.AND P1, PT, R0, 0xf9, P0 ;  /* 0x000000f90000780c */ /* 0x000fe40000724270 */
[----:B------:R-:W-:Y:S01]  /*26d30*/  IADD3 R169, P2, R3, 0x80, RZ ;  /* 0x0000008003a97810 */ /* 0x000fe20007f5e0ff */
[----:B------:R-:W-:-:S04]  /*26d40*/  FMUL R11, R11, R16 ;  /* 0x000000100b0b7220 */ /* 0x000fc80000400000 */
[----:B------:R-:W-:Y:S02]  /*26d50*/  IMAD.X R3, RZ, RZ, UR7, P2 ;  /* 0x00000007ff037e24 */ /* 0x000fe400090e06ff */
[----:B---3--:R-:W-:Y:S02]  /*26d60*/  FFMA R11, R10, R2, R11 ;  /* 0x000000020a0b7223 */ /* 0x008fe4000000000b */
[----:B------:R-:W-:-:S03]  /*26d70*/  IMAD R10, R3, R14, RZ ;  /* 0x0000000e030a7224 */ /* 0x000fc600078e02ff */
[----:B------:R-:W-:-:S05]  /*26d80*/  F2FP.TF32.F32.PACK_B R11, R11 ;  /* 0x0000000bff0b723e */ /* 0x000fca00024050ff */
[----:B------:R0:W-:Y:S01]  /*26d90*/  @P3 STG.E desc[UR44][R6.64+0x3e0], R11 ;  /* 0x0003e00b06003986 */ /* 0x0001e2000c10192c */
[----:B------:R-:W-:Y:S05]  /*26da0*/  @!P1 BRA `(.L_x_287) ;  /* 0x0000000000049947 */ /* 0x000fea0003800000 */
[----:B------:R3:W5:Y:S02]  /*26db0*/  LDG.E.LTC128B R23, desc[UR44][R8.64+0x3e4] ;  /* 0x0003e42c08177981 */ /* 0x000764000c1e1920 */
.L_x_287:
[----:B------:R-:W-:Y:S05]  /*26dc0*/  BSYNC B1 ;  /* 0x0000000000017941 */ /* 0x000fea0003800000 */
.L_x_286:
[----:B0-----:R-:W4:Y:S01]  /*26dd0*/  LDL.LU R11, [R1+0x1fc] ;  /* 0x0001fc00010b7983 */ /* 0x001f220000300800 */
[----:B-----5:R-:W-:Y:S01]  /*26de0*/  LOP3.LUT R3, R23, 0xffffe000, RZ, 0xc0, !PT ;  /* 0xffffe00017037812 */ /* 0x020fe200078ec0ff */
[C---:B------:R-:W-:Y:S01]  /*26df0*/  IMAD R167, R169.reuse, R15, R10 ;  /* 0x0000000fa9a77224 */ /* 0x040fe200078e020a */
[----:B------:R-:W-:Y:S01]  /*26e00*/  ISETP.GT.AND P0, PT, R164, 0x80, PT ;  /* 0x00000080a400780c */ /* 0x000fe20003f04270 */
[----:B-1-3--:R-:W-:-:S04]  /*26e10*/  IMAD.WIDE.U32 R8, R169, R14, R20 ;  /* 0x0000000ea9087225 */ /* 0x00afc800078e0014 */
[----:B------:R-:W-:Y:S01]  /*26e20*/  FMUL R3, R3, R16 ;  /* 0x0000001003037220 */ /* 0x000fe20000400000 */
[----:B------:R-:W-:Y:S02]  /*26e30*/  ISETP.GT.AND P3, PT, R0, RZ, P0 ;  /* 0x000000ff0000720c */ /* 0x000fe40000764270 */
[----:B------:R-:W-:Y:S02]  /*26e40*/  IADD3 R9, R9, R167, RZ ;  /* 0x000000a709097210 */ /* 0x000fe40007ffe0ff */
[----:B------:R-:W-:Y:S01]  /*26e50*/  LEA R10, P2, R8, R12, 0x2 ;  /* 0x0000000c080a7211 */ /* 0x000fe200078410ff */
[----:B----4-:R-:W-:-:S03]  /*26e60*/  FFMA R15, R11, R2, R3 ;  /* 0x000000020b0f7223 */ /* 0x010fc60000000003 */
[----:B------:R-:W-:Y:S02]  /*26e70*/  LEA.HI.X R11, R8, R13, R9, 0x2, P2 ;  /* 0x0000000d080b7211 */ /* 0x000fe400010f1409 */
[----:B------:R-:W-:-:S05]  /*26e80*/  F2FP.TF32.F32.PACK_B R15, R15 ;  /* 0x0000000fff0f723e */ /* 0x000fca00024050ff */
[----:B------:R0:W-:Y:S04]  /*26e90*/  @P1 STG.E desc[UR44][R6.64+0x3e4], R15 ;  /* 0x0003e40f06001986 */ /* 0x0001e8000c10192c */
[----:B------:R-:W3:Y:S01]  /*26ea0*/  @P3 LDG.E.LTC128B R23, desc[UR44][R10.64] ;  /* 0x0000002c0a173981 */ /* 0x000ee2000c1e1920 */
[----:B--2---:R-:W-:Y:S01]  /*26eb0*/  MOV R153, UR8 ;  /* 0x0000000800997c02 */ /* 0x004fe20008000f00 */
[----:B------:R-:W-:Y:S01]  /*26ec0*/  IMAD.WIDE.U32 R8, R169, R14, R18 ;  /* 0x0000000ea9087225 */ /* 0x000fe200078e0012 */
[----:B------:R-:W-:Y:S01]  /*26ed0*/  MOV R158, UR9 ;  /* 0x00000009009e7c02 */ /* 0x000fe20008000f00 */
[----:B------:R-:W-:Y:S01]  /*26ee0*/  BSSY B1, `(.L_x_288) ;  /* 0x0000013000017945 */ /* 0x000fe20003800000 */
[----:B------:R-:W-:Y:S01]  /*26ef0*/  ISETP.GT.AND P2, PT, R0, 0x1, P0 ;  /* 0x000000010000780c */ /* 0x000fe20000744270 */
[----:B------:R-:W-:-:S02]  /*26f00*/  IMAD.IADD R9, R167, 0x1, R9 ;  /* 0x00000001a7097824 */ /* 0x000fc400078e0209 */
[----:B------:R-:W-:Y:S02]  /*26f10*/  IMAD.U32 R165, RZ, RZ, UR8 ;  /* 0x00000008ffa57e24 */ /* 0x000fe4000f8e00ff */
[----:B------:R-:W-:Y:S02]  /*26f20*/  IMAD.SHL.U32 R153, R153, 0x200, RZ ;  /* 0x0000020099997824 */ /* 0x000fe400078e00ff */
[----:B------:R-:W-:Y:S01]  /*26f30*/  IMAD.WIDE.U32 R162, R22, UR42, R8 ;  /* 0x0000002a16a27c25 */ /* 0x000fe2000f8e0008 */
[----:B------:R-:W-:Y:S02]  /*26f40*/  SHF.L.U64.HI R165, R165, 0x9, R158 ;  /* 0x00000009a5a57819 */ /* 0x000fe4000001029e */
[----:B------:R-:W-:Y:S02]  /*26f50*/  IADD3 R8, P1, R153, R4, RZ ;  /* 0x0000000499087210 */ /* 0x000fe40007f3e0ff */
[----:B0-----:R-:W-:-:S03]  /*26f60*/  LEA R6, P4, R162, R12, 0x2 ;  /* 0x0000000ca2067211 */ /* 0x001fc600078810ff */
[----:B------:R-:W-:Y:S01]  /*26f70*/  IMAD.X R9, R165, 0x1, R5, P1 ;  /* 0x00000001a5097824 */ /* 0x000fe200008e0605 */
[----:B---3--:R-:W-:-:S05]  /*26f80*/  LOP3.LUT R3, R23, 0xffffe000, RZ, 0xc0, !PT ;  /* 0xffffe00017037812 */ /* 0x008fca00078ec0ff */
[----:B------:R-:W-:-:S04]  /*26f90*/  FMUL R3, R3, R16 ;  /* 0x0000001003037220 */ /* 0x000fc80000400000 */
[----:B------:R-:W-:Y:S01]  /*26fa0*/  FFMA R11, R24, R2, R3 ;  /* 0x00000002180b7223 */ /* 0x000fe20000000003 */
[----:B------:R-:W-:-:S04]  /*26fb0*/  IADD3 R3, R159, R163, RZ ;  /* 0x000000a39f037210 */ /* 0x000fc80007ffe0ff */
[----:B------:R-:W-:Y:S02]  /*26fc0*/  F2FP.TF32.F32.PACK_B R11, R11 ;  /* 0x0000000bff0b723e */ /* 0x000fe400024050ff */
[----:B------:R-:W-:-:S03]  /*26fd0*/  LEA.HI.X R7, R162, R13, R3, 0x2, P4 ;  /* 0x0000000da2077211 */ /* 0x000fc600020f1403 */
[----:B------:R0:W-:Y:S01]  /*26fe0*/  @P3 STG.E desc[UR44][R8.64], R11 ;  /* 0x0000000b08003986 */ /* 0x0001e2000c10192c */
[----:B------:R-:W-:Y:S05]  /*26ff0*/  @!P2 BRA `(.L_x_289) ;  /* 0x000000000004a947 */ /* 0x000fea0003800000 */
[----:B------:R1:W5:Y:S02]  /*27000*/  LDG.E.LTC128B R23, desc[UR44][R6.64+0x4] ;  /* 0x0000042c06177981 */ /* 0x000364000c1e1920 */
.L_x_289:
[----:B------:R-:W-:Y:S05]  /*27010*/  BSYNC B1 ;  /* 0x0000000000017941 */ /* 0x000fea0003800000 */
.L_x_288:
[----:B-----5:R-:W-:Y:S01]  /*27020*/  LOP3.LUT R3, R23, 0xffffe000, RZ, 0xc0, !PT ;  /* 0xffffe00017037812 */ /* 0x020fe200078ec0ff */
[----:B------:R-:W-:Y:S01]  /*27030*/  IMAD.WIDE.U32 R14, R169, R14, R156 ;  /* 0x0000000ea90e7225 */ /* 0x000fe200078e009c */
[----:B------:R-:W-:Y:S01]  /*27040*/  ISETP.GT.AND P1, PT, R164, 0x88, PT ;  /* 0x00000088a400780c */ /* 0x000fe20003f24270 */
[----:B------:R-:W-:Y:S02]  /*27050*/  BSSY B1, `(.L_x_290) ;  /* 0x0000010000017945 */ /* 0x000fe40003800000 */
[----:B------:R-:W-:Y:S01]  /*27060*/  FMUL R10, R3, R16 ;  /* 0x00000010030a7220 */ /* 0x000fe20000400000 */
[----:B------:R-:W-:Y:S01]  /*27070*/  ISETP.GT.AND P3, PT, R0, RZ, P1 ;  /* 0x000000ff0000720c */ /* 0x000fe20000f64270 */
[----:B------:R-:W-:Y:S01]  /*27080*/  IMAD.MOV.U32 R3, RZ, RZ, R23 ;  /* 0x000000ffff037224 */ /* 0x000fe200078e0017 */
[----:B------:R-:W-:Y:S01]  /*27090*/  IADD3 R154, P5, R154, R14, RZ ;  /* 0x0000000e9a9a7210 */ /* 0x000fe20007fbe0ff */
[----:B------:R-:W-:Y:S01]  /*270a0*/  FFMA R25, R25, R2, R10 ;  /* 0x0000000219197223 */ /* 0x000fe2000000000a */
[----:B------:R-:W-:-:S02]  /*270b0*/  IADD3 R167, R167, R15, RZ ;  /* 0x0000000fa7a77210 */ /* 0x000fc40007ffe0ff */
[----:B------:R-:W-:Y:S02]  /*270c0*/  IADD3 R14, P4, R18, R14, RZ ;  /* 0x0000000e120e7210 */ /* 0x000fe40007f9e0ff */
[----:B------:R-:W-:Y:S01]  /*270d0*/  F2FP.TF32.F32.PACK_B R25, R25 ;  /* 0x00000019ff19723e */ /* 0x000fe200024050ff */
[----:B------:R-:W-:Y:S01]  /*270e0*/  IMAD.X R20, R167, 0x1, R21, P5 ;  /* 0x00000001a7147824 */ /* 0x000fe200028e0615 */
[C---:B------:R-:W-:Y:S02]  /*270f0*/  LEA R10, P5, R154.reuse, R12, 0x2 ;  /* 0x0000000c9a0a7211 */ /* 0x040fe400078a10ff */
[----:B------:R-:W-:Y:S01]  /*27100*/  IADD3.X R15, R19, R167, RZ, P4, !PT ;  /* 0x000000a7130f7210 */ /* 0x000fe200027fe4ff */
[----:B------:R2:W-:Y:S01]  /*27110*/  @P2 STG.E desc[UR44][R8.64+0x4], R25 ;  /* 0x0000041908002986 */ /* 0x0005e2000c10192c */
[----:B0-----:R-:W-:Y:S01]  /*27120*/  LEA.HI.X R11, R154, R13, R20, 0x2, P5 ;  /* 0x0000000d9a0b7211 */ /* 0x001fe200028f1414 */
[----:B------:R-:W-:Y:S08]  /*27130*/  @!P3 BRA `(.L_x_291) ;  /* 0x000000000004b947 */ /* 0x000ff00003800000 */
[----:B------:R0:W5:Y:S02]  /*27140*/  LDG.E.LTC128B R3, desc[UR44][R10.64] ;  /* 0x0000002c0a037981 */ /* 0x000164000c1e1920 */
.L_x_291:
[----:B------:R-:W-:Y:S05]  /*27150*/  BSYNC B1 ;  /* 0x0000000000017941 */ /* 0x000fea0003800000 */
.L_x_290:
[----:B0----5:R-:W-:Y:S01]  /*27160*/  LOP3.LUT R11, R3, 0xffffe000, RZ, 0xc0, !PT ;  /* 0xffffe000030b7812 */ /* 0x021fe200078ec0ff */
[----:B------:R-:W-:Y:S01]  /*27170*/  IMAD.WIDE.U32 R22, R22, UR42, R14 ;  /* 0x0000002a16167c25 */ /* 0x000fe2000f8e000e */
[----:B------:R-:W-:Y:S01]  /*27180*/  IADD3 R10, P4, R8, R161, RZ ;  /* 0x000000a1080a7210 */ /* 0x000fe20007f9e0ff */
[----:B------:R-:W-:Y:S01]  /*27190*/  BSSY B1, `(.L_x_292) ;  /* 0x000000c000017945 */ /* 0x000fe20003800000 */
[----:B------:R-:W-:Y:S01]  /*271a0*/  ISETP.GT.AND P2, PT, R0, 0x1, P1 ;  /* 0x000000010000780c */ /* 0x000fe20000f44270 */
[----:B------:R-:W-:Y:S01]  /*271b0*/  FMUL R11, R11, R16 ;  /* 0x000000100b0b7220 */ /* 0x000fe20000400000 */
[----:B------:R-:W-:Y:S02]  /*271c0*/  IADD3 R159, R159, R23, RZ ;  /* 0x000000179f9f7210 */ /* 0x000fe40007ffe0ff */
[----:B------:R-:W-:Y:S01]  /*271d0*/  LEA R12, P5, R22, R12, 0x2 ;  /* 0x0000000c160c7211 */ /* 0x000fe200078a10ff */
[----:B------:R-:W-:Y:S01]  /*271e0*/  FFMA R15, R26, R2, R11 ;  /* 0x000000021a0f7223 */ /* 0x000fe2000000000b */
[----:B------:R-:W-:-:S02]  /*271f0*/  IMAD.X R11, R9, 0x1, R160, P4 ;  /* 0x00000001090b7824 */ /* 0x000fc400020e06a0 */
[----:B------:R-:W-:Y:S02]  /*27200*/  LEA.HI.X R13, R22, R13, R159, 0x2, P5 ;  /* 0x0000000d160d7211 */ /* 0x000fe400028f149f */
[----:B------:R-:W-:-:S05]  /*27210*/  F2FP.TF32.F32.PACK_B R15, R15 ;  /* 0x0000000fff0f723e */ /* 0x000fca00024050ff */
[----:B------:R0:W-:Y:S01]  /*27220*/  @P3 STG.E desc[UR44][R10.64], R15 ;  /* 0x0000000f0a003986 */ /* 0x0001e2000c10192c */
[----:B------:R-:W-:Y:S05]  /*27230*/  @!P2 BRA `(.L_x_293) ;  /* 0x000000000004a947 */ /* 0x000fea0003800000 */
[----:B------:R3:W5:Y:S02]  /*27240*/  LDG.E.LTC128B R3, desc[UR44][R12.64+0x4] ;  /* 0x0000042c0c037981 */ /* 0x000764000c1e1920 */
.L_x_293:
[----:B------:R-:W-:Y:S05]  /*27250*/  BSYNC B1 ;  /* 0x0000000000017941 */ /* 0x000fea0003800000 */
.L_x_292:
[----:B0----5:R-:W-:Y:S01]  /*27260*/  LOP3.LUT R15, R3, 0xffffe000, RZ, 0xc0, !PT ;  /* 0xffffe000030f7812 */ /* 0x021fe200078ec0ff */
[----:B------:R-:W-:Y:S01]  /*27270*/  BSSY B1, `(.L_x_294) ;  /* 0x0000008000017945 */ /* 0x000fe20003800000 */
[----:B------:R-:W-:-:S03]  /*27280*/  ISETP.GT.AND P3, PT, R0, 0x8, P0 ;  /* 0x000000080000780c */ /* 0x000fc60000764270 */
[----:B------:R-:W-:-:S04]  /*27290*/  FMUL R14, R15, R16 ;  /* 0x000000100f0e7220 */ /* 0x000fc80000400000 */
[----:B------:R-:W-:-:S05]  /*272a0*/  FFMA R27, R27, R2, R14 ;  /* 0x000000021b1b7223 */ /* 0x000fca000000000e */
[----:B------:R-:W-:-:S05]  /*272b0*/  F2FP.TF32.F32.PACK_B R27, R27 ;  /* 0x0000001bff1b723e */ /* 0x000fca00024050ff */
[----:B------:R0:W-:Y:S01]  /*272c0*/  @P2 STG.E desc[UR44][R10.64+0x4], R27 ;  /* 0x0000041b0a002986 */ /* 0x0001e2000c10192c */
[----:B------:R-:W-:Y:S05]  /*272d0*/  @!P3 BRA `(.L_x_295) ;  /* 0x000000000004b947 */ /* 0x000fea0003800000 */
[----:B------:R4:W5:Y:S02]  /*272e0*/  LDG.E.LTC128B R3, desc[UR44][R6.64+0x20] ;  /* 0x0000202c06037981 */ /* 0x000964000c1e1920 */
.L_x_295:
[----:B------:R-:W-:Y:S05]  /*272f0*/  BSYNC B1 ;  /* 0x0000000000017941 */ /* 0x000fea0003800000 */
.L_x_294:
        /* <DEDUP_REMOVED lines=9> */
.L_x_297:
[----:B------:R-:W-:Y:S05]  /*27390*/  BSYNC B1 ;  /* 0x0000000000017941 */ /* 0x000fea0003800000 */
.L_x_296:
        /* <DEDUP_REMOVED lines=9> */
.L_x_299:
[----:B------:R-:W-:Y:S05]  /*27430*/  BSYNC B1 ;  /* 0x0000000000017941 */ /* 0x000fea0003800000 */
.L_x_298:
[----:B-----5:R-:W-:Y:S01]  /*27440*/  LOP3.LUT R11, R3, 0xffffe000, RZ, 0xc0, !PT ;  /* 0xffffe000030b7812 */ /* 0x020fe200078ec0ff */
[----:B------:R-:W-:Y:S01]  /*27450*/  BSSY B1, `(.L_x_300) ;  /* 0x000000a000017945 */ /* 0x000fe20003800000 */
[----:B------:R-:W-:Y:S02]  /*27460*/  IADD3 R10, P3, R161, R8, RZ ;  /* 0x00000008a10a7210 */ /* 0x000fe40007f7e0ff */
[----:B------:R-:W-:Y:S01]  /*27470*/  ISETP.GT.AND P2, PT, R0, 0x9, P1 ;  /* 0x000000090000780c */ /* 0x000fe20000f44270 */
[----:B------:R-:W-:-:S04]  /*27480*/  FMUL R11, R11, R16 ;  /* 0x000000100b0b7220 */ /* 0x000fc80000400000 */
[----:B------:R-:W-:Y:S01]  /*27490*/  FFMA R15, R30, R2, R11 ;  /* 0x000000021e0f7223 */ /* 0x000fe2000000000b */
[----:B------:R-:W-:-:S04]  /*274a0*/  IADD3.X R11, R160, R9, RZ, P3, !PT ;  /* 0x00000009a00b7210 */ /* 0x000fc80001ffe4ff */
[----:B------:R-:W-:-:S05]  /*274b0*/  F2FP.TF32.F32.PACK_B R15, R15 ;  /* 0x0000000fff0f723e */ /* 0x000fca00024050ff */
[----:B------:R0:W-:Y:S01]  /*274c0*/  @P4 STG.E desc[UR44][R10.64+0x20], R15 ;  /* 0x0000200f0a004986 */ /* 0x0001e2000c10192c */
[----:B------:R-:W-:Y:S05]  /*274d0*/  @!P2 BRA `(.L_x_301) ;  /* 0x000000000004a947 */ /* 0x000fea0003800000 */
[----:B------:R0:W5:Y:S02]  /*274e0*/  LDG.E.LTC128B R3, desc[UR44][R12.64+0x24] ;  /* 0x0000242c0c037981 */ /* 0x000164000c1e1920 */
.L_x_301:
[----:B------:R-:W-:Y:S05]  /*274f0*/  BSYNC B1 ;  /* 0x0000000000017941 */ /* 0x000fea0003800000 */
.L_x_300:
[----:B0----5:R-:W-:Y:S01]  /*27500*/  LOP3.LUT R11, R3, 0xffffe000, RZ, 0xc0, !PT ;  /* 0xffffe000030b7812 */ /* 0x021fe200078ec0ff */
[----:B------:R-:W-:Y:S01]  /*27510*/  BSSY B1, `(.L_x_302) ;  /* 0x000000a000017945 */ /* 0x000fe20003800000 */
[----:B------:R-:W-:Y:S02]  /*27520*/  IADD3 R4, P4, P5, R161, R4, R153 ;  /* 0x00000004a1047210 */ /* 0x000fe40007d9e099 */
[----:B------:R-:W-:Y:S01]  /*27530*/  ISETP.GT.AND P3, PT, R0, 0x10, P0 ;  /* 0x000000100000780c */ /* 0x000fe20000764270 */
[----:B------:R-:W-:Y:S01]  /*27540*/  FMUL R10, R11, R16 ;  /* 0x000000100b0a7220 */ /* 0x000fe20000400000 */
[----:B------:R-:W-:-:S03]  /*27550*/  IADD3.X R5, R160, R5, R165, P4, P5 ;  /* 0x00000005a0057210 */ /* 0x000fc600027ea4a5 */
[----:B------:R-:W-:-:S05]  /*27560*/  FFMA R31, R31, R2, R10 ;  /* 0x000000021f1f7223 */ /* 0x000fca000000000a */
[----:B------:R-:W-:-:S05]  /*27570*/  F2FP.TF32.F32.PACK_B R31, R31 ;  /* 0x0000001fff1f723e */ /* 0x000fca00024050ff */
[----:B------:R0:W-:Y:S01]  /*27580*/  @P2 STG.E desc[UR44][R4.64+0x24], R31 ;  /* 0x0000241f04002986 */ /* 0x0001e2000c10192c */
[----:B------:R-:W-:Y:S05]  /*27590*/  @!P3 BRA `(.L_x_303) ;  /* 0x000000000004b947 */ /* 0x000fea0003800000 */
[----:B------:R0:W5:Y:S02]  /*275a0*/  LDG.E.LTC128B R3, desc[UR44][R6.64+0x40] ;  /* 0x0000402c06037981 */ /* 0x000164000c1e1920 */
.L_x_303:
[----:B------:R-:W-:Y:S05]  /*275b0*/  BSYNC B1 ;  /* 0x0000000000017941 */ /* 0x000fea0003800000 */
.L_x_302:
[----:B-----5:R-:W-:Y:S01]  /*275c0*/  LOP3.LUT R11, R3, 0xffffe000, RZ, 0xc0, !PT ;  /* 0xffffe000030b7812 */ /* 0x020fe200078ec0ff */
        /* <DEDUP_REMOVED lines=8> */
.L_x_305:
[----:B------:R-:W-:Y:S05]  /*27650*/  BSYNC B1 ;  /* 0x0000000000017941 */ /* 0x000fea0003800000 */
.L_x_304:
        /* <DEDUP_REMOVED lines=9> */
.L_x_307:
[----:B------:R-:W-:Y:S05]  /*276f0*/  BSYNC B1 ;  /* 0x0000000000017941 */ /* 0x000fea0003800000 */
.L_x_306:
        /* <DEDUP_REMOVED lines=9> */
.L_x_309:
[----:B------:R-:W-:Y:S05]  /*27790*/  BSYNC B1 ;  /* 0x0000000000017941 */ /* 0x000fea0003800000 */
.L_x_308:
        /* <DEDUP_REMOVED lines=9> */
.L_x_311:
[----:B------:R-:W-:Y:S05]  /*27830*/  BSYNC B1 ;  /* 0x0000000000017941 */ /* 0x000fea0003800000 */
.L_x_310:
        /* <DEDUP_REMOVED lines=9> */
.L_x_313:
[----:B------:R-:W-:Y:S05]  /*278d0*/  BSYNC B1 ;  /* 0x0000000000017941 */ /* 0x000fea0003800000 */
.L_x_312:
        /* <DEDUP_REMOVED lines=9> */
.L_x_315:
[----:B------:R-:W-:Y:S05]  /*27970*/  BSYNC B1 ;  /* 0x0000000000017941 */ /* 0x000fea0003800000 */
.L_x_314:
        /* <DEDUP_REMOVED lines=9> */
.L_x_317:
[----:B------:R-:W-:Y:S05]  /*27a10*/  BSYNC B1 ;  /* 0x0000000000017941 */ /* 0x000fea0003800000 */
.L_x_316:
        /* <DEDUP_REMOVED lines=9> */
.L_x_319:
[----:B------:R-:W-:Y:S05]  /*27ab0*/  BSYNC B1 ;  /* 0x0000000000017941 */ /* 0x000fea0003800000 */
.L_x_318:
        /* <DEDUP_REMOVED lines=9> */
.L_x_321:
[----:B------:R-:W-:Y:S05]  /*27b50*/  BSYNC B1 ;  /* 0x0000000000017941 */ /* 0x000fea0003800000 */
.L_x_320:
        /* <DEDUP_REMOVED lines=9> */
.L_x_323:
[----:B------:R-:W-:Y:S05]  /*27bf0*/  BSYNC B1 ;  /* 0x0000000000017941 */ /* 0x000fea0003800000 */
.L_x_322:
        /* <DEDUP_REMOVED lines=9> */
.L_x_325:
[----:B------:R-:W-:Y:S05]  /*27c90*/  BSYNC B1 ;  /* 0x0000000000017941 */ /* 0x000fea0003800000 */
.L_x_324:
        /* <DEDUP_REMOVED lines=9> */
.L_x_327:
[----:B------:R-:W-:Y:S05]  /*27d30*/  BSYNC B1 ;  /* 0x0000000000017941 */ /* 0x000fea0003800000 */
.L_x_326:
        /* <DEDUP_REMOVED lines=9> */
.L_x_329:
[----:B------:R-:W-:Y:S05]  /*27dd0*/  BSYNC B1 ;  /* 0x0000000000017941 */ /* 0x000fea0003800000 */
.L_x_328:
        /* <DEDUP_REMOVED lines=9> */
.L_x_331:
[----:B------:R-:W-:Y:S05]  /*27e70*/  BSYNC B1 ;  /* 0x0000000000017941 */ /* 0x000fea0003800000 */
.L_x_330:
        /* <DEDUP_REMOVED lines=9> */
.L_x_333:
[----:B------:R-:W-:Y:S05]  /*27f10*/  BSYNC B1 ;  /* 0x0000000000017941 */ /* 0x000fea0003800000 */
.L_x_332:
        /* <DEDUP_REMOVED lines=9> */
.L_x_335:
[----:B------:R-:W-:Y:S05]  /*27fb0*/  BSYNC B1 ;  /* 0x0000000000017941 */ /* 0x000fea0003800000 */
.L_x_334:
        /* <DEDUP_REMOVED lines=9> */
.L_x_337:
[----:B------:R-:W-:Y:S05]  /*28050*/  BSYNC B1 ;  /* 0x0000000000017941 */ /* 0x000fea0003800000 */
.L_x_336:
        /* <DEDUP_REMOVED lines=9> */
.L_x_339:
[----:B------:R-:W-:Y:S05]  /*280f0*/  BSYNC B1 ;  /* 0x0000000000017941 */ /* 0x000fea0003800000 */
.L_x_338:
        /* <DEDUP_REMOVED lines=9> */
.L_x_341:
[----:B------:R-:W-:Y:S05]  /*28190*/  BSYNC B1 ;  /* 0x0000000000017941 */ /* 0x000fea0003800000 */
.L_x_340:
        /* <DEDUP_REMOVED lines=9> */
.L_x_343:
[----:B------:R-:W-:Y:S05]  /*28230*/  BSYNC B1 ;  /* 0x0000000000017941 */ /* 0x000fea0003800000 */
.L_x_342:
        /* <DEDUP_REMOVED lines=9> */
.L_x_345:
[----:B------:R-:W-:Y:S05]  /*282d0*/  BSYNC B1 ;  /* 0x0000000000017941 */ /* 0x000fea0003800000 */
.L_x_344:
        /* <DEDUP_REMOVED lines=9> */
.L_x_347:
[----:B------:R-:W-:Y:S05]  /*28370*/  BSYNC B1 ;  /* 0x0000000000017941 */ /* 0x000fea0003800000 */
.L_x_346:
        /* <DEDUP_REMOVED lines=9> */
.L_x_349:
[----:B------:R-:W-:Y:S05]  /*28410*/  BSYNC B1 ;  /* 0x0000000000017941 */ /* 0x000fea0003800000 */
.L_x_348:
        /* <DEDUP_REMOVED lines=9> */
.L_x_351:
[----:B------:R-:W-:Y:S05]  /*284b0*/  BSYNC B1 ;  /* 0x0000000000017941 */ /* 0x000fea0003800000 */
.L_x_350:
        /* <DEDUP_REMOVED lines=9> */
.L_x_353:
[----:B------:R-:W-:Y:S05]  /*28550*/  BSYNC B1 ;  /* 0x0000000000017941 */ /* 0x000fea0003800000 */
.L_x_352:
        /* <DEDUP_REMOVED lines=9> */
.L_x_355:
[----:B------:R-:W-:Y:S05]  /*285f0*/  BSYNC B1 ;  /* 0x0000000000017941 */ /* 0x000fea0003800000 */
.L_x_354:
        /* <DEDUP_REMOVED lines=9> */
.L_x_357:
[----:B------:R-:W-:Y:S05]  /*28690*/  BSYNC B1 ;  /* 0x0000000000017941 */ /* 0x000fea0003800000 */
.L_x_356:
        /* <DEDUP_REMOVED lines=9> */
.L_x_359:
[----:B------:R-:W-:Y:S05]  /*28730*/  BSYNC B1 ;  /* 0x0000000000017941 */ /* 0x000fea0003800000 */
.L_x_358:
        /* <DEDUP_REMOVED lines=9> */
.L_x_361:
[----:B------:R-:W-:Y:S05]  /*287d0*/  BSYNC B1 ;  /* 0x0000000000017941 */ /* 0x000fea0003800000 */
.L_x_360:
        /* <DEDUP_REMOVED lines=9> */
.L_x_363:
[----:B------:R-:W-:Y:S05]  /*28870*/  BSYNC B1 ;  /* 0x0000000000017941 */ /* 0x000fea0003800000 */
.L_x_362:
        /* <DEDUP_REMOVED lines=9> */
.L_x_365:
[----:B------:R-:W-:Y:S05]  /*28910*/  BSYNC B1 ;  /* 0x0000000000017941 */ /* 0x000fea0003800000 */
.L_x_364:
        /* <DEDUP_REMOVED lines=9> */
.L_x_367:
[----:B------:R-:W-:Y:S05]  /*289b0*/  BSYNC B1 ;  /* 0x0000000000017941 */ /* 0x000fea0003800000 */
.L_x_366:
        /* <DEDUP_REMOVED lines=9> */
.L_x_369:
[----:B------:R-:W-:Y:S05]  /*28a50*/  BSYNC B1 ;  /* 0x0000000000017941 */ /* 0x000fea0003800000 */
.L_x_368:
        /* <DEDUP_REMOVED lines=9> */
.L_x_371:
[----:B------:R-:W-:Y:S05]  /*28af0*/  BSYNC B1 ;  /* 0x0000000000017941 */ /* 0x000fea0003800000 */
.L_x_370:
        /* <DEDUP_REMOVED lines=9> */
.L_x_373:
[----:B------:R-:W-:Y:S05]  /*28b90*/  BSYNC B1 ;  /* 0x0000000000017941 */ /* 0x000fea0003800000 */
.L_x_372:
        /* <DEDUP_REMOVED lines=9> */
.L_x_375:
[----:B------:R-:W-:Y:S05]  /*28c30*/  BSYNC B1 ;  /* 0x0000000000017941 */ /* 0x000fea0003800000 */
.L_x_374:
        /* <DEDUP_REMOVED lines=9> */
.L_x_377:
[----:B------:R-:W-:Y:S05]  /*28cd0*/  BSYNC B1 ;  /* 0x0000000000017941 */ /* 0x000fea0003800000 */
.L_x_376:
        /* <DEDUP_REMOVED lines=9> */
.L_x_379:
[----:B------:R-:W-:Y:S05]  /*28d70*/  BSYNC B1 ;  /* 0x0000000000017941 */ /* 0x000fea0003800000 */
.L_x_378:
        /* <DEDUP_REMOVED lines=9> */
.L_x_381:
[----:B------:R-:W-:Y:S05]  /*28e10*/  BSYNC B1 ;  /* 0x0000000000017941 */ /* 0x000fea0003800000 */
.L_x_380:
        /* <DEDUP_REMOVED lines=9> */
.L_x_383:
[----:B------:R-:W-:Y:S05]  /*28eb0*/  BSYNC B1 ;  /* 0x0000000000017941 */ /* 0x000fea0003800000 */
.L_x_382:
        /* <DEDUP_REMOVED lines=9> */
.L_x_385:
[----:B------:R-:W-:Y:S05]  /*28f50*/  BSYNC B1 ;  /* 0x0000000000017941 */ /* 0x000fea0003800000 */
.L_x_384:
        /* <DEDUP_REMOVED lines=9> */
.L_x_387:
[----:B------:R-:W-:Y:S05]  /*28ff0*/  BSYNC B1 ;  /* 0x0000000000017941 */ /* 0x000fea0003800000 */
.L_x_386:
        /* <DEDUP_REMOVED lines=9> */
.L_x_389:
[----:B------:R-:W-:Y:S05]  /*29090*/  BSYNC B1 ;  /* 0x0000000000017941 */ /* 0x000fea0003800000 */
.L_x_388:
        /* <DEDUP_REMOVED lines=9> */
.L_x_391:
[----:B------:R-:W-:Y:S05]  /*29130*/  BSYNC B1 ;  /* 0x0000000000017941 */ /* 0x000fea0003800000 */
.L_x_390:
        /* <DEDUP_REMOVED lines=9> */
.L_x_393:
[----:B------:R-:W-:Y:S05]  /*291d0*/  BSYNC B1 ;  /* 0x0000000000017941 */ /* 0x000fea0003800000 */
.L_x_392:
        /* <DEDUP_REMOVED lines=9> */
.L_x_395:
[----:B------:R-:W-:Y:S05]  /*29270*/  BSYNC B1 ;  /* 0x0000000000017941 */ /* 0x000fea0003800000 */
.L_x_394:
        /* <DEDUP_REMOVED lines=9> */
.L_x_397:
[----:B------:R-:W-:Y:S05]  /*29310*/  BSYNC B1 ;  /* 0x0000000000017941 */ /* 0x000fea0003800000 */
.L_x_396:
        /* <DEDUP_REMOVED lines=9> */
.L_x_399:
[----:B------:R-:W-:Y:S05]  /*293b0*/  BSYNC B1 ;  /* 0x0000000000017941 */ /* 0x000fea0003800000 */
.L_x_398:
        /* <DEDUP_REMOVED lines=9> */
.L_x_401:
[----:B------:R-:W-:Y:S05]  /*29450*/  BSYNC B1 ;  /* 0x0000000000017941 */ /* 0x000fea0003800000 */
.L_x_400:
        /* <DEDUP_REMOVED lines=9> */
.L_x_403:
[----:B------:R-:W-:Y:S05]  /*294f0*/  BSYNC B1 ;  /* 0x0000000000017941 */ /* 0x000fea0003800000 */
.L_x_402:
        /* <DEDUP_REMOVED lines=9> */
.L_x_405:
[----:B------:R-:W-:Y:S05]  /*29590*/  BSYNC B1 ;  /* 0x0000000000017941 */ /* 0x000fea0003800000 */
.L_x_404:
        /* <DEDUP_REMOVED lines=9> */
.L_x_407:
[----:B------:R-:W-:Y:S05]  /*29630*/  BSYNC B1 ;  /* 0x0000000000017941 */ /* 0x000fea0003800000 */
.L_x_406:
        /* <DEDUP_REMOVED lines=9> */
.L_x_409:
[----:B------:R-:W-:Y:S05]  /*296d0*/  BSYNC B1 ;  /* 0x0000000000017941 */ /* 0x000fea0003800000 */
.L_x_408:
        /* <DEDUP_REMOVED lines=9> */
.L_x_411:
[----:B------:R-:W-:Y:S05]  /*29770*/  BSYNC B1 ;  /* 0x0000000000017941 */ /* 0x000fea0003800000 */
.L_x_410:
        /* <DEDUP_REMOVED lines=9> */
.L_x_413:
[----:B------:R-:W-:Y:S05]  /*29810*/  BSYNC B1 ;  /* 0x0000000000017941 */ /* 0x000fea0003800000 */
.L_x_412:
        /* <DEDUP_REMOVED lines=9> */
.L_x_415:
[----:B------:R-:W-:Y:S05]  /*298b0*/  BSYNC B1 ;  /* 0x0000000000017941 */ /* 0x000fea0003800000 */
.L_x_414:
        /* <DEDUP_REMOVED lines=9> */
.L_x_417:
[----:B------:R-:W-:Y:S05]  /*29950*/  BSYNC B1 ;  /* 0x0000000000017941 */ /* 0x000fea0003800000 */
.L_x_416:
        /* <DEDUP_REMOVED lines=9> */
.L_x_419:
[----:B------:R-:W-:Y:S05]  /*299f0*/  BSYNC B1 ;  /* 0x0000000000017941 */ /* 0x000fea0003800000 */
.L_x_418:
        /* <DEDUP_REMOVED lines=9> */
.L_x_421:
[----:B------:R-:W-:Y:S05]  /*29a90*/  BSYNC B1 ;  /* 0x0000000000017941 */ /* 0x000fea0003800000 */
.L_x_420:
        /* <DEDUP_REMOVED lines=9> */
.L_x_423:
[----:B------:R-:W-:Y:S05]  /*29b30*/  BSYNC B1 ;  /* 0x0000000000017941 */ /* 0x000fea0003800000 */
.L_x_422:
        /* <DEDUP_REMOVED lines=9> */
.L_x_425:
[----:B------:R-:W-:Y:S05]  /*29bd0*/  BSYNC B1 ;  /* 0x0000000000017941 */ /* 0x000fea0003800000 */
.L_x_424:
        /* <DEDUP_REMOVED lines=9> */
.L_x_427:
[----:B------:R-:W-:Y:S05]  /*29c70*/  BSYNC B1 ;  /* 0x0000000000017941 */ /* 0x000fea0003800000 */
.L_x_426:
        /* <DEDUP_REMOVED lines=9> */
.L_x_429:
[----:B------:R-:W-:Y:S05]  /*29d10*/  BSYNC B1 ;  /* 0x0000000000017941 */ /* 0x000fea0003800000 */
.L_x_428:
        /* <DEDUP_REMOVED lines=9> */
.L_x_431:
[----:B------:R-:W-:Y:S05]  /*29db0*/  BSYNC B1 ;  /* 0x0000000000017941 */ /* 0x000fea0003800000 */
.L_x_430:
        /* <DEDUP_REMOVED lines=9> */
.L_x_433:
[----:B------:R-:W-:Y:S05]  /*29e50*/  BSYNC B1 ;  /* 0x0000000000017941 */ /* 0x000fea0003800000 */
.L_x_432:
        /* <DEDUP_REMOVED lines=9> */
.L_x_435:
[----:B------:R-:W-:Y:S05]  /*29ef0*/  BSYNC B1 ;  /* 0x0000000000017941 */ /* 0x000fea0003800000 */
.L_x_434:
        /* <DEDUP_REMOVED lines=9> */
.L_x_437:
[----:B------:R-:W-:Y:S05]  /*29f90*/  BSYNC B1 ;  /* 0x0000000000017941 */ /* 0x000fea0003800000 */
.L_x_436:
        /* <DEDUP_REMOVED lines=9> */
.L_x_439:
[----:B------:R-:W-:Y:S05]  /*2a030*/  BSYNC B1 ;  /* 0x0000000000017941 */ /* 0x000fea0003800000 */
.L_x_438:
        /* <DEDUP_REMOVED lines=9> */
.L_x_441:
[----:B------:R-:W-:Y:S05]  /*2a0d0*/  BSYNC B1 ;  /* 0x0000000000017941 */ /* 0x000fea0003800000 */
.L_x_440:
        /* <DEDUP_REMOVED lines=9> */
.L_x_443:
[----:B------:R-:W-:Y:S05]  /*2a170*/  BSYNC B1 ;  /* 0x0000000000017941 */ /* 0x000fea0003800000 */
.L_x_442:
        /* <DEDUP_REMOVED lines=9> */
.L_x_445:
[----:B------:R-:W-:Y:S05]  /*2a210*/  BSYNC B1 ;  /* 0x0000000000017941 */ /* 0x000fea0003800000 */
.L_x_444:
        /* <DEDUP_REMOVED lines=9> */
.L_x_447:
[----:B------:R-:W-:Y:S05]  /*2a2b0*/  BSYNC B1 ;  /* 0x0000000000017941 */ /* 0x000fea0003800000 */
.L_x_446:
        /* <DEDUP_REMOVED lines=9> */
.L_x_449:
[----:B------:R-:W-:Y:S05]  /*2a350*/  BSYNC B1 ;  /* 0x0000000000017941 */ /* 0x000fea0003800000 */
.L_x_448:
        /* <DEDUP_REMOVED lines=9> */
.L_x_451:
[----:B------:R-:W-:Y:S05]  /*2a3f0*/  BSYNC B1 ;  /* 0x0000000000017941 */ /* 0x000fea0003800000 */
.L_x_450:
        /* <DEDUP_REMOVED lines=9> */
.L_x_453:
[----:B------:R-:W-:Y:S05]  /*2a490*/  BSYNC B1 ;  /* 0x0000000000017941 */ /* 0x000fea0003800000 */
.L_x_452:
        /* <DEDUP_REMOVED lines=9> */
.L_x_455:
[----:B------:R-:W-:Y:S05]  /*2a530*/  BSYNC B1 ;  /* 0x0000000000017941 */ /* 0x000fea0003800000 */
.L_x_454:
        /* <DEDUP_REMOVED lines=9> */
.L_x_457:
[----:B------:R-:W-:Y:S05]  /*2a5d0*/  BSYNC B1 ;  /* 0x0000000000017941 */ /* 0x000fea0003800000 */
.L_x_456:
        /* <DEDUP_REMOVED lines=9> */
.L_x_459:
[----:B------:R-:W-:Y:S05]  /*2a670*/  BSYNC B1 ;  /* 0x0000000000017941 */ /* 0x000fea0003800000 */
.L_x_458:
        /* <DEDUP_REMOVED lines=9> */
.L_x_461:
[----:B------:R-:W-:Y:S05]  /*2a710*/  BSYNC B1 ;  /* 0x0000000000017941 */ /* 0x000fea0003800000 */
.L_x_460:
        /* <DEDUP_REMOVED lines=9> */
.L_x_463:
[----:B------:R-:W-:Y:S05]  /*2a7b0*/  BSYNC B1 ;  /* 0x0000000000017941 */ /* 0x000fea0003800000 */
.L_x_462:
        /* <DEDUP_REMOVED lines=9> */
.L_x_465:
[----:B------:R-:W-:Y:S05]  /*2a850*/  BSYNC B1 ;  /* 0x0000000000017941 */ /* 0x000fea0003800000 */
.L_x_464:
        /* <DEDUP_REMOVED lines=9> */
.L_x_467:
[----:B------:R-:W-:Y:S05]  /*2a8f0*/  BSYNC B1 ;  /* 0x0000000000017941 */ /* 0x000fea0003800000 */
.L_x_466:
        /* <DEDUP_REMOVED lines=9> */
.L_x_469:
[----:B------:R-:W-:Y:S05]  /*2a990*/  BSYNC B1 ;  /* 0x0000000000017941 */ /* 0x000fea0003800000 */
.L_x_468:
        /* <DEDUP_REMOVED lines=9> */
.L_x_471:
[----:B------:R-:W-:Y:S05]  /*2aa30*/  BSYNC B1 ;  /* 0x0000000000017941 */ /* 0x000fea0003800000 */
.L_x_470:
        /* <DEDUP_REMOVED lines=9> */
.L_x_473:
[----:B------:R-:W-:Y:S05]  /*2aad0*/  BSYNC B1 ;  /* 0x0000000000017941 */ /* 0x000fea0003800000 */
.L_x_472:
        /* <DEDUP_REMOVED lines=9> */
.L_x_475:
[----:B------:R-:W-:Y:S05]  /*2ab70*/  BSYNC B1 ;  /* 0x0000000000017941 */ /* 0x000fea0003800000 */
.L_x_474:
        /* <DEDUP_REMOVED lines=9> */
.L_x_477:
[----:B------:R-:W-:Y:S05]  /*2ac10*/  BSYNC B1 ;  /* 0x0000000000017941 */ /* 0x000fea0003800000 */
.L_x_476:
        /* <DEDUP_REMOVED lines=9> */
.L_x_479:
[----:B------:R-:W-:Y:S05]  /*2acb0*/  BSYNC B1 ;  /* 0x0000000000017941 */ /* 0x000fea0003800000 */
.L_x_478:
        /* <DEDUP_REMOVED lines=9> */
.L_x_481:
[----:B------:R-:W-:Y:S05]  /*2ad50*/  BSYNC B1 ;  /* 0x0000000000017941 */ /* 0x000fea0003800000 */
.L_x_480:
        /* <DEDUP_REMOVED lines=9> */
.L_x_483:
[----:B------:R-:W-:Y:S05]  /*2adf0*/  BSYNC B1 ;  /* 0x0000000000017941 */ /* 0x000fea0003800000 */
.L_x_482:
        /* <DEDUP_REMOVED lines=9> */
.L_x_485:
[----:B------:R-:W-:Y:S05]  /*2ae90*/  BSYNC B1 ;  /* 0x0000000000017941 */ /* 0x000fea0003800000 */
.L_x_484:
        /* <DEDUP_REMOVED lines=9> */
.L_x_487:
[----:B------:R-:W-:Y:S05]  /*2af30*/  BSYNC B1 ;  /* 0x0000000000017941 */ /* 0x000fea0003800000 */
.L_x_486:
        /* <DEDUP_REMOVED lines=9> */
.L_x_489:
[----:B------:R-:W-:Y:S05]  /*2afd0*/  BSYNC B1 ;  /* 0x0000000000017941 */ /* 0x000fea0003800000 */
.L_x_488:
        /* <DEDUP_REMOVED lines=9> */
.L_x_491:
[----:B------:R-:W-:Y:S05]  /*2b070*/  BSYNC B1 ;  /* 0x0000000000017941 */ /* 0x000fea0003800000 */
.L_x_490:
        /* <DEDUP_REMOVED lines=9> */
.L_x_493:
[----:B------:R-:W-:Y:S05]  /*2b110*/  BSYNC B1 ;  /* 0x0000000000017941 */ /* 0x000fea0003800000 */
.L_x_492:
        /* <DEDUP_REMOVED lines=9> */
.L_x_495:
[----:B------:R-:W-:Y:S05]  /*2b1b0*/  BSYNC B1 ;  /* 0x0000000000017941 */ /* 0x000fea0003800000 */
.L_x_494:
        /* <DEDUP_REMOVED lines=9> */
.L_x_497:
[----:B------:R-:W-:Y:S05]  /*2b250*/  BSYNC B1 ;  /* 0x0000000000017941 */ /* 0x000fea0003800000 */
.L_x_496:
        /* <DEDUP_REMOVED lines=9> */
.L_x_499:
[----:B------:R-:W-:Y:S05]  /*2b2f0*/  BSYNC B1 ;  /* 0x0000000000017941 */ /* 0x000fea0003800000 */
.L_x_498:
        /* <DEDUP_REMOVED lines=9> */
.L_x_501:
[----:B------:R-:W-:Y:S05]  /*2b390*/  BSYNC B1 ;  /* 0x0000000000017941 */ /* 0x000fea0003800000 */
.L_x_500:
        /* <DEDUP_REMOVED lines=9> */
.L_x_503:
[----:B------:R-:W-:Y:S05]  /*2b430*/  BSYNC B1 ;  /* 0x0000000000017941 */ /* 0x000fea0003800000 */
.L_x_502:
        /* <DEDUP_REMOVED lines=9> */
.L_x_505:
[----:B------:R-:W-:Y:S05]  /*2b4d0*/  BSYNC B1 ;  /* 0x0000000000017941 */ /* 0x000fea0003800000 */
.L_x_504:
        /* <DEDUP_REMOVED lines=9> */
.L_x_507:
[----:B------:R-:W-:Y:S05]  /*2b570*/  BSYNC B1 ;  /* 0x0000000000017941 */ /* 0x000fea0003800000 */
.L_x_506:
        /* <DEDUP_REMOVED lines=9> */
.L_x_509:
[----:B------:R-:W-:Y:S05]  /*2b610*/  BSYNC B1 ;  /* 0x0000000000017941 */ /* 0x000fea0003800000 */
.L_x_508:
        /* <DEDUP_REMOVED lines=9> */
.L_x_511:
[----:B------:R-:W-:Y:S05]  /*2b6b0*/  BSYNC B1 ;  /* 0x0000000000017941 */ /* 0x000fea0003800000 */
.L_x_510:
        /* <DEDUP_REMOVED lines=9> */
.L_x_513:
[----:B------:R-:W-:Y:S05]  /*2b750*/  BSYNC B1 ;  /* 0x0000000000017941 */ /* 0x000fea0003800000 */
.L_x_512:
        /* <DEDUP_REMOVED lines=9> */
.L_x_515:
[----:B------:R-:W-:Y:S05]  /*2b7f0*/  BSYNC B1 ;  /* 0x0000000000017941 */ /* 0x000fea0003800000 */
.L_x_514:
        /* <DEDUP_REMOVED lines=9> */
.L_x_517:
[----:B------:R-:W-:Y:S05]  /*2b890*/  BSYNC B1 ;  /* 0x0000000000017941 */ /* 0x000fea0003800000 */
.L_x_516:
        /* <DEDUP_REMOVED lines=9> */
.L_x_519:
[----:B------:R-:W-:Y:S05]  /*2b930*/  BSYNC B1 ;  /* 0x0000000000017941 */ /* 0x000fea0003800000 */
.L_x_518:
        /* <DEDUP_REMOVED lines=9> */
.L_x_521:
[----:B------:R-:W-:Y:S05]  /*2b9d0*/  BSYNC B1 ;  /* 0x0000000000017941 */ /* 0x000fea0003800000 */
.L_x_520:
        /* <DEDUP_REMOVED lines=9> */
.L_x_523:
[----:B------:R-:W-:Y:S05]  /*2ba70*/  BSYNC B1 ;  /* 0x0000000000017941 */ /* 0x000fea0003800000 */
.L_x_522:
        /* <DEDUP_REMOVED lines=9> */
.L_x_525:
[----:B------:R-:W-:Y:S05]  /*2bb10*/  BSYNC B1 ;  /* 0x0000000000017941 */ /* 0x000fea0003800000 */
.L_x_524:
        /* <DEDUP_REMOVED lines=9> */
.L_x_527:
[----:B------:R-:W-:Y:S05]  /*2bbb0*/  BSYNC B1 ;  /* 0x0000000000017941 */ /* 0x000fea0003800000 */
.L_x_526:
        /* <DEDUP_REMOVED lines=9> */
.L_x_529:
[----:B------:R-:W-:Y:S05]  /*2bc50*/  BSYNC B1 ;  /* 0x0000000000017941 */ /* 0x000fea0003800000 */
.L_x_528:
        /* <DEDUP_REMOVED lines=9> */
.L_x_531:
[----:B------:R-:W-:Y:S05]  /*2bcf0*/  BSYNC B1 ;  /* 0x0000000000017941 */ /* 0x000fea0003800000 */
.L_x_530:
        /* <DEDUP_REMOVED lines=9> */
.L_x_533:
[----:B------:R-:W-:Y:S05]  /*2bd90*/  BSYNC B1 ;  /* 0x0000000000017941 */ /* 0x000fea0003800000 */
.L_x_532:
        /* <DEDUP_REMOVED lines=9> */
.L_x_535:
[----:B------:R-:W-:Y:S05]  /*2be30*/  BSYNC B1 ;  /* 0x0000000000017941 */ /* 0x000fea0003800000 */
.L_x_534:
        /* <DEDUP_REMOVED lines=9> */
.L_x_537:
[----:B------:R-:W-:Y:S05]  /*2bed0*/  BSYNC B1 ;  /* 0x0000000000017941 */ /* 0x000fea0003800000 */
.L_x_536:
[----:B01--45:R-:W-:Y:S01]  /*2bee0*/  LOP3.LUT R7, R3, 0xffffe000, RZ, 0xc0, !PT ;  /* 0xffffe00003077812 */ /* 0x033fe200078ec0ff */
        /* <DEDUP_REMOVED lines=8> */
.L_x_539:
[----:B------:R-:W-:Y:S05]  /*2bf70*/  BSYNC B1 ;  /* 0x0000000000017941 */ /* 0x000fea0003800000 */
.L_x_538:
        /* <DEDUP_REMOVED lines=9> */
.L_x_541:
[----:B------:R-:W-:Y:S05]  /*2c010*/  BSYNC B1 ;  /* 0x0000000000017941 */ /* 0x000fea0003800000 */
.L_x_540:
[----:B------:R-:W-:Y:S05]  /*2c020*/  @!P1 BRA `(.L_x_542) ;  /* 0x0000005000909947 */ /* 0x000fea0003800000 */
[----:B-----5:R-:W-:-:S05]  /*2c030*/  LOP3.LUT R3, R3, 0xffffe000, RZ, 0xc0, !PT ;  /* 0xffffe00003037812 */ /* 0x020fca00078ec0ff */
[----:B------:R-:W-:-:S04]  /*2c040*/  FMUL R0, R3, R16 ;  /* 0x0000001003007220 */ /* 0x000fc80000400000 */
[----:B------:R-:W-:-:S05]  /*2c050*/  FFMA R151, R151, R2, R0 ;  /* 0x0000000297977223 */ /* 0x000fca0000000000 */
[----:B------:R-:W-:-:S05]  /*2c060*/  F2FP.TF32.F32.PACK_B R151, R151 ;  /* 0x00000097ff97723e */ /* 0x000fca00024050ff */
[----:B------:R0:W-:Y:S01]  /*2c070*/  STG.E desc[UR44][R4.64+0x3e4], R151 ;  /* 0x0003e49704007986 */ /* 0x0001e2000c10192c */
[----:B------:R-:W-:Y:S05]  /*2c080*/  BRA `(.L_x_542) ;  /* 0x0000005000787947 */ /* 0x000fea0003800000 */
.L_x_35:
[----:B------:R-:W2:Y:S01]  /*2c090*/  LDL.LU R3, [R1] ;  /* 0x0000000001037983 */ /* 0x000ea20000300800 */
[----:B------:R-:W-:-:S03]  /*2c0a0*/  ULDC.64 UR4, c[0x0][0x5c0] ;  /* 0x0001700000047ab9 */ /* 0x000fc60000000a00 */
[----:B------:R-:W3:Y:S04]  /*2c0b0*/  LDL.LU R9, [R1+0x8] ;  /* 0x0000080001097983 */ /* 0x000ee80000300800 */
[----:B------:R-:W4:Y:S04]  /*2c0c0*/  LDL.LU R8, [R1+0x50] ;  /* 0x0000500001087983 */ /* 0x000f280000300800 */
[----:B------:R0:W-:Y:S04]  /*2c0d0*/  STL [R1+0x22c], R146 ;  /* 0x00022c9201007387 */ /* 0x0001e80000100800 */
[----:B0-----:R-:W4:Y:S04]  /*2c0e0*/  LDL.LU R146, [R1+0x70] ;  /* 0x0000700001927983 */ /* 0x001f280000300800 */
[----:B------:R0:W-:Y:S04]  /*2c0f0*/  STL [R1+0x228], R147 ;  /* 0x0002289301007387 */ /* 0x0001e80000100800 */
[----:B0-----:R-:W4:Y:S04]  /*2c100*/  LDL.LU R147, [R1+0x74] ;  /* 0x0000740001937983 */ /* 0x001f280000300800 */
[----:B------:R-:W4:Y:S04]  /*2c110*/  LDL.LU R235, [R1+0x78] ;  /* 0x0000780001eb7983 */ /* 0x000f280000300800 */
        /* <DEDUP_REMOVED lines=93> */
[----:B------:R0:W-:Y:S04]  /*2c6f0*/  STL [R1+0x224], R148 ;  /* 0x0002249401007387 */ /* 0x0001e80000100800 */
[----:B0-----:R-:W4:Y:S04]  /*2c700*/  LDL.LU R148, [R1+0x58] ;  /* 0x0000580001947983 */ /* 0x001f280000300800 */
        /* <DEDUP_REMOVED lines=11> */
[----:B0-----:R-:W3:Y:S01]  /*2c7c0*/  LDL.LU R16, [R1+0x200] ;  /* 0x0002000001107983 */ /* 0x001ee20000300800 */
[----:B--2---:R-:W-:Y:S01]  /*2c7d0*/  FMUL R3, R3, R2 ;  /* 0x0000000203037220 */ /* 0x004fe20000400000 */
[----:B------:R-:W-:-:S02]  /*2c7e0*/  LEA R4, P0, R6, UR4, 0x2 ;  /* 0x0000000406047c11 */ /* 0x000fc4000f8010ff */
[----:B------:R-:W2:Y:S02]  /*2c7f0*/  LDL.LU R7, [R1+0x4] ;  /* 0x0000040001077983 */ /* 0x000ea40000300800 */
[----:B------:R-:W-:Y:S02]  /*2c800*/  LEA.HI.X R5, R6, UR5, R10, 0x2, P0 ;  /* 0x0000000506057c11 */ /* 0x000fe400080f140a */
[----:B------:R-:W-:Y:S01]  /*2c810*/  F2FP.TF32.F32.PACK_B R3, R3 ;  /* 0x00000003ff03723e */ /* 0x000fe200024050ff */
[----:B------:R-:W4:Y:S01]  /*2c820*/  LDL.LU R10, [R1+0xb0] ;  /* 0x0000b000010a7983 */ /* 0x000f220000300800 */
[----:B------:R-:W-:-:S03]  /*2c830*/  ISETP.GT.AND P0, PT, R0, 0x1, P1 ;  /* 0x000000010000780c */ /* 0x000fc60000f04270 */
[----:B------:R2:W-:Y:S02]  /*2c840*/  @P2 STG.E desc[UR44][R4.64], R3 ;  /* 0x0000000304002986 */ /* 0x0005e4000c10192c */
[----:B--2---:R-:W-:-:S05]  /*2c850*/  FMUL R3, R7, R2 ;  /* 0x0000000207037220 */ /* 0x004fca0000400000 */
[----:B------:R-:W-:-:S05]  /*2c860*/  F2FP.TF32.F32.PACK_B R3, R3 ;  /* 0x00000003ff03723e */ /* 0x000fca00024050ff */
[----:B------:R0:W-:Y:S04]  /*2c870*/  @P0 STG.E desc[UR44][R4.64+0x4], R3 ;  /* 0x0000040304000986 */ /* 0x0001e8000c10192c */
[----:B0-----:R-:W2:Y:S01]  /*2c880*/  LDL.LU R3, [R1+0xc] ;  /* 0x00000c0001037983 */ /* 0x001ea20000300800 */
[----:B---3--:R-:W-:Y:S01]  /*2c890*/  ISETP.GT.AND P0, PT, R16, 0x8, PT ;  /* 0x000000081000780c */ /* 0x008fe20003f04270 */
[----:B------:R-:W-:-:S03]  /*2c8a0*/  USHF.L.U32 UR5, UR8, 0x5, URZ ;  /* 0x0000000508057899 */ /* 0x000fc6000800063f */
[----:B------:R-:W-:Y:S01]  /*2c8b0*/  ISETP.GT.AND P2, PT, R0, RZ, P0 ;  /* 0x000000ff0000720c */ /* 0x000fe20000744270 */
[----:B------:R-:W-:Y:S01]  /*2c8c0*/  USHF.L.U64.HI UR4, UR8, 0x5, UR9 ;  /* 0x0000000508047899 */ /* 0x000fe20008010209 */
[----:B------:R-:W-:Y:S01]  /*2c8d0*/  FMUL R9, R9, R2 ;  /* 0x0000000209097220 */ /* 0x000fe20000400000 */
[----:B------:R-:W-:-:S04]  /*2c8e0*/  IADD3 R6, P3, R4, UR5, RZ ;  /* 0x0000000504067c10 */ /* 0x000fc8000ff7e0ff */
[----:B------:R-:W-:Y:S02]  /*2c8f0*/  F2FP.TF32.F32.PACK_B R9, R9 ;  /* 0x00000009ff09723e */ /* 0x000fe400024050ff */
[----:B------:R-:W-:-:S05]  /*2c900*/  IADD3.X R7, R5, UR4, RZ, P3, !PT ;  /* 0x0000000405077c10 */ /* 0x000fca0009ffe4ff */
[----:B------:R0:W-:Y:S01]  /*2c910*/  @P2 STG.E desc[UR44][R6.64], R9 ;  /* 0x0000000906002986 */ /* 0x0001e2000c10192c */
[----:B------:R-:W-:-:S03]  /*2c920*/  ISETP.GT.AND P2, PT, R0, 0x1, P0 ;  /* 0x000000010000780c */ /* 0x000fc60000744270 */
[----:B0-----:R-:W3:Y:S01]  /*2c930*/  LDL.LU R9, [R1+0xac] ;  /* 0x0000ac0001097983 */ /* 0x001ee20000300800 */
[----:B--2---:R-:W-:-:S05]  /*2c940*/  FMUL R3, R3, R2 ;  /* 0x0000000203037220 */ /* 0x004fca0000400000 */
[----:B------:R-:W-:-:S05]  /*2c950*/  F2FP.TF32.F32.PACK_B R3, R3 ;  /* 0x00000003ff03723e */ /* 0x000fca00024050ff */
[----:B------:R0:W-:Y:S04]  /*2c960*/  @P2 STG.E desc[UR44][R6.64+0x4], R3 ;  /* 0x0000040306002986 */ /* 0x0001e8000c10192c */
[----:B0-----:R-:W2:Y:S01]  /*2c970*/  LDL.LU R3, [R1+0x10] ;  /* 0x0000100001037983 */ /* 0x001ea20000300800 */
[----:B------:R-:W-:Y:S01]  /*2c980*/  ISETP.GT.AND P2, PT, R0, 0x8, P1 ;  /* 0x000000080000780c */ /* 0x000fe20000f44270 */
[----:B--2---:R-:W-:-:S05]  /*2c990*/  FMUL R3, R3, R2 ;  /* 0x0000000203037220 */ /* 0x004fca0000400000 */
[----:B------:R-:W-:-:S07]  /*2c9a0*/  F2FP.TF32.F32.PACK_B R3, R3 ;  /* 0x00000003ff03723e */ /* 0x000fce00024050ff */
        /* <DEDUP_REMOVED lines=77> */
[C---:B------:R-:W-:Y:S02]  /*2ce80*/  ISETP.GT.AND P2, PT, R0.reuse, 0x28, P1 ;  /* 0x000000280000780c */ /* 0x040fe40000f44270 */
[----:B------:R-:W-:Y:S01]  /*2ce90*/  ISETP.GT.AND P3, PT, R0, 0x29, P1 ;  /* 0x000000290000780c */ /* 0x000fe20000f64270 */
[----:B----4-:R-:W-:-:S05]  /*2cea0*/  FMUL R8, R8, R2 ;  /* 0x0000000208087220 */ /* 0x010fca0000400000 */
[----:B------:R-:W-:-:S05]  /*2ceb0*/  F2FP.TF32.F32.PACK_B R8, R8 ;  /* 0x00000008ff08723e */ /* 0x000fca00024050ff */
[----:B------:R0:W-:Y:S04]  /*2cec0*/  @P2 STG.E desc[UR44][R4.64+0xa0], R8 ;  /* 0x0000a00804002986 */ /* 0x0001e8000c10192c */
[----:B0-----:R-:W4:Y:S01]  /*2ced0*/  LDL.LU R8, [R1+0xa8] ;  /* 0x0000a80001087983 */ /* 0x001f220000300800 */
[----:B------:R-:W-:Y:S01]  /*2cee0*/  ISETP.GT.AND P2, PT, R0, 0x28, P0 ;  /* 0x000000280000780c */ /* 0x000fe20000744270 */
[-C--:B------:R-:W-:Y:S01]  /*2cef0*/  FMUL R148, R148, R2.reuse ;  /* 0x0000000294947220 */ /* 0x080fe20000400000 */
[----:B------:R-:W-:Y:S01]  /*2cf00*/  ISETP.GT.AND P4, PT, R0, 0x30, P1 ;  /* 0x000000300000780c */ /* 0x000fe20000f84270 */
[-C--:B------:R-:W-:Y:S01]  /*2cf10*/  FMUL R149, R149, R2.reuse ;  /* 0x0000000295957220 */ /* 0x080fe20000400000 */
[-C--:B------:R-:W-:Y:S01]  /*2cf20*/  FMUL R150, R150, R2.reuse ;  /* 0x0000000296967220 */ /* 0x080fe20000400000 */
[----:B------:R-:W-:Y:S01]  /*2cf30*/  ISETP.GT.AND P5, PT, R0, 0x31, P1 ;  /* 0x000000310000780c */ /* 0x000fe20000fa4270 */
[----:B------:R-:W-:Y:S01]  /*2cf40*/  FMUL R151, R151, R2 ;  /* 0x0000000297977220 */ /* 0x000fe20000400000 */
[----:B------:R-:W-:-:S02]  /*2cf50*/  F2FP.TF32.F32.PACK_B R148, R148 ;  /* 0x00000094ff94723e */ /* 0x000fc400024050ff */
[----:B------:R-:W-:Y:S02]  /*2cf60*/  F2FP.TF32.F32.PACK_B R149, R149 ;  /* 0x00000095ff95723e */ /* 0x000fe400024050ff */
[----:B------:R-:W-:Y:S02]  /*2cf70*/  F2FP.TF32.F32.PACK_B R150, R150 ;  /* 0x00000096ff96723e */ /* 0x000fe400024050ff */
[----:B------:R-:W-:Y:S01]  /*2cf80*/  F2FP.TF32.F32.PACK_B R151, R151 ;  /* 0x00000097ff97723e */ /* 0x000fe200024050ff */
[----:B--2---:R-:W-:-:S05]  /*2cf90*/  FMUL R3, R3, R2 ;  /* 0x0000000203037220 */ /* 0x004fca0000400000 */
[----:B------:R-:W-:-:S05]  /*2cfa0*/  F2FP.TF32.F32.PACK_B R3, R3 ;  /* 0x00000003ff03723e */ /* 0x000fca00024050ff */
[----:B------:R0:W-:Y:S04]  /*2cfb0*/  @P3 STG.E desc[UR44][R4.64+0xa4], R3 ;  /* 0x0000a40304003986 */ /* 0x0001e8000c10192c */
[----:B0-----:R-:W2:Y:S01]  /*2cfc0*/  LDL.LU R3, [R1+0xa4] ;  /* 0x0000a40001037983 */ /* 0x001ea20000300800 */
[----:B------:R-:W-:-:S03]  /*2cfd0*/  ISETP.GT.AND P3, PT, R0, 0x29, P0 ;  /* 0x000000290000780c */ /* 0x000fc60000764270 */
[----:B------:R-:W-:Y:S01]  /*2cfe0*/  @P2 STG.E desc[UR44][R6.64+0xa0], R148 ;  /* 0x0000a09406002986 */ /* 0x000fe2000c10192c */
[----:B------:R-:W-:Y:S01]  /*2cff0*/  ISETP.GT.AND P2, PT, R0, 0x30, P0 ;  /* 0x000000300000780c */ /* 0x000fe20000744270 */
[-C--:B------:R-:W-:Y:S01]  /*2d000*/  FMUL R152, R152, R2.reuse ;  /* 0x0000000298987220 */ /* 0x080fe20000400000 */
[-C--:B------:R-:W-:Y:S01]  /*2d010*/  FMUL R17, R17, R2.reuse ;  /* 0x0000000211117220 */ /* 0x080fe20000400000 */
[-C--:B------:R-:W-:Y:S01]  /*2d020*/  FMUL R237, R146, R2.reuse ;  /* 0x0000000292ed7220 */ /* 0x080fe20000400000 */
[-C--:B------:R-:W-:Y:S01]  /*2d030*/  FMUL R236, R147, R2.reuse ;  /* 0x0000000293ec7220 */ /* 0x080fe20000400000 */
[----:B------:R-:W-:-:S04]  /*2d040*/  FMUL R235, R235, R2 ;  /* 0x00000002ebeb7220 */ /* 0x000fc80000400000 */
[----:B------:R-:W-:Y:S01]  /*2d050*/  @P3 STG.E desc[UR44][R6.64+0xa4], R149 ;  /* 0x0000a49506003986 */ /* 0x000fe2000c10192c */
[----:B------:R-:W-:-:S03]  /*2d060*/  ISETP.GT.AND P3, PT, R0, 0x31, P0 ;  /* 0x000000310000780c */ /* 0x000fc60000764270 */
[----:B------:R-:W-:Y:S01]  /*2d070*/  @P4 STG.E desc[UR44][R4.64+0xc0], R150 ;  /* 0x0000c09604004986 */ /* 0x000fe2000c10192c */
[----:B------:R-:W-:-:S03]  /*2d080*/  ISETP.GT.AND P4, PT, R0, 0x38, P1 ;  /* 0x000000380000780c */ /* 0x000fc60000f84270 */
[----:B------:R-:W-:Y:S01]  /*2d090*/  @P5 STG.E desc[UR44][R4.64+0xc4], R151 ;  /* 0x0000c49704005986 */ /* 0x000fe2000c10192c */
[----:B------:R-:W-:Y:S02]  /*2d0a0*/  ISETP.GT.AND P5, PT, R0, 0x39, P1 ;  /* 0x000000390000780c */ /* 0x000fe40000fa4270 */
[----:B------:R-:W-:Y:S01]  /*2d0b0*/  F2FP.TF32.F32.PACK_B R152, R152 ;  /* 0x00000098ff98723e */ /* 0x000fe200024050ff */
[-C--:B------:R-:W-:Y:S01]  /*2d0c0*/  FMUL R234, R234, R2.reuse ;  /* 0x00000002eaea7220 */ /* 0x080fe20000400000 */
[----:B------:R-:W-:Y:S01]  /*2d0d0*/  F2FP.TF32.F32.PACK_B R17, R17 ;  /* 0x00000011ff11723e */ /* 0x000fe200024050ff */
[----:B------:R-:W-:Y:S01]  /*2d0e0*/  FMUL R233, R233, R2 ;  /* 0x00000002e9e97220 */ /* 0x000fe20000400000 */
[----:B------:R-:W-:Y:S01]  /*2d0f0*/  F2FP.TF32.F32.PACK_B R237, R237 ;  /* 0x000000edffed723e */ /* 0x000fe200024050ff */
[----:B------:R-:W-:Y:S01]  /*2d100*/  @P2 STG.E desc[UR44][R6.64+0xc0], R152 ;  /* 0x0000c09806002986 */ /* 0x000fe2000c10192c */
[C---:B------:R-:W-:Y:S02]  /*2d110*/  ISETP.GT.AND P2, PT, R0.reuse, 0x38, P0 ;  /* 0x000000380000780c */ /* 0x040fe40000744270 */
[----:B------:R-:W-:Y:S01]  /*2d120*/  F2FP.TF32.F32.PACK_B R236, R236 ;  /* 0x000000ecffec723e */ /* 0x000fe200024050ff */
[----:B------:R-:W-:Y:S01]  /*2d130*/  @P3 STG.E desc[UR44][R6.64+0xc4], R17 ;  /* 0x0000c41106003986 */ /* 0x000fe2000c10192c */
[----:B------:R-:W-:-:S03]  /*2d140*/  ISETP.GT.AND P3, PT, R0, 0x39, P0 ;  /* 0x000000390000780c */ /* 0x000fc60000764270 */
[----:B------:R-:W-:Y:S01]  /*2d150*/  @P4 STG.E desc[UR44][R4.64+0xe0], R237 ;  /* 0x0000e0ed04004986 */ /* 0x000fe2000c10192c */
[----:B------:R-:W-:-:S03]  /*2d160*/  ISETP.GT.AND P4, PT, R0, 0x40, P1 ;  /* 0x000000400000780c */ /* 0x000fc60000f84270 */
[----:B------:R-:W-:Y:S01]  /*2d170*/  @P5 STG.E desc[UR44][R4.64+0xe4], R236 ;  /* 0x0000e4ec04005986 */ /* 0x000fe2000c10192c */
[----:B------:R-:W-:Y:S01]  /*2d180*/  ISETP.GT.AND P5, PT, R0, 0x41, P1 ;  /* 0x000000410000780c */ /* 0x000fe20000fa4270 */
[-C--:B------:R-:W-:Y:S01]  /*2d190*/  FMUL R232, R232, R2.reuse ;  /* 0x00000002e8e87220 */ /* 0x080fe20000400000 */
[----:B------:R-:W-:Y:S01]  /*2d1a0*/  F2FP.TF32.F32.PACK_B R235, R235 ;  /* 0x000000ebffeb723e */ /* 0x000fe200024050ff */
[----:B------:R-:W-:Y:S01]  /*2d1b0*/  FMUL R231, R231, R2 ;  /* 0x00000002e7e77220 */ /* 0x000fe20000400000 */
        /* <DEDUP_REMOVED lines=9> */
[C---:B------:R-:W-:Y:S01]  /*2d250*/  ISETP.GT.AND P4, PT, R0.reuse, 0x48, P1 ;  /* 0x000000480000780c */ /* 0x040fe20000f84270 */
[-C--:B------:R-:W-:Y:S02]  /*2d260*/  FMUL R229, R229, R2.reuse ;  /* 0x00000002e5e57220 */ /* 0x080fe40000400000 */
        /* <DEDUP_REMOVED lines=9> */
[----:B------:R-:W-:-:S02]  /*2d300*/  ISETP.GT.AND P2, PT, R0, 0x48, P0 ;  /* 0x000000480000780c */ /* 0x000fc40000744270 */
[----:B------:R-:W-:Y:S01]  /*2d310*/  F2FP.TF32.F32.PACK_B R228, R228 ;  /* 0x000000e4ffe4723e */ /* 0x000fe200024050ff */
[----:B------:R-:W-:Y:S01]  /*2d320*/  @P3 STG.E desc[UR44][R6.64+0x104], R230 ;  /* 0x000104e606003986 */ /* 0x000fe2000c10192c */
[----:B------:R-:W-:-:S03]  /*2d330*/  ISETP.GT.AND P3, PT, R0, 0x49, P0 ;  /* 0x000000490000780c */ /* 0x000fc60000764270 */
[----:B------:R-:W-:Y:S01]  /*2d340*/  @P4 STG.E desc[UR44][R4.64+0x120], R229 ;  /* 0x000120e504004986 */ /* 0x000fe2000c10192c */
[C---:B------:R-:W-:Y:S01]  /*2d350*/  ISETP.GT.AND P4, PT, R0.reuse, 0x50, P1 ;  /* 0x000000500000780c */ /* 0x040fe20000f84270 */
[-C--:B------:R-:W-:Y:S02]  /*2d360*/  FMUL R225, R225, R2.reuse ;  /* 0x00000002e1e17220 */ /* 0x080fe40000400000 */
[----:B------:R-:W-:Y:S01]  /*2d370*/  @P5 STG.E desc[UR44][R4.64+0x124], R228 ;  /* 0x000124e404005986 */ /* 0x000fe2000c10192c */
[----:B------:R-:W-:Y:S02]  /*2d380*/  ISETP.GT.AND P5, PT, R0, 0x51, P1 ;  /* 0x000000510000780c */ /* 0x000fe40000fa4270 */
[----:B------:R-:W-:Y:S01]  /*2d390*/  F2FP.TF32.F32.PACK_B R227, R227 ;  /* 0x000000e3ffe3723e */ /* 0x000fe200024050ff */
[----:B----4-:R-:W-:Y:S01]  /*2d3a0*/  FMUL R8, R8, R2 ;  /* 0x0000000208087220 */ /* 0x010fe20000400000 */
[----:B------:R-:W-:Y:S01]  /*2d3b0*/  F2FP.TF32.F32.PACK_B R226, R226 ;  /* 0x000000e2ffe2723e */ /* 0x000fe200024050ff */
[----:B---3--:R-:W-:Y:S01]  /*2d3c0*/  FMUL R9, R9, R2 ;  /* 0x0000000209097220 */ /* 0x008fe20000400000 */
[----:B------:R-:W-:Y:S01]  /*2d3d0*/  F2FP.TF32.F32.PACK_B R225, R225 ;  /* 0x000000e1ffe1723e */ /* 0x000fe200024050ff */
[----:B------:R-:W-:Y:S01]  /*2d3e0*/  @P2 STG.E desc[UR44][R6.64+0x120], R227 ;  /* 0x000120e306002986 */ /* 0x000fe2000c10192c */
[----:B------:R-:W-:-:S03]  /*2d3f0*/  ISETP.GT.AND P2, PT, R0, 0x50, P0 ;  /* 0x000000500000780c */ /* 0x000fc60000744270 */
[----:B------:R-:W-:Y:S01]  /*2d400*/  @P3 STG.E desc[UR44][R6.64+0x124], R226 ;  /* 0x000124e206003986 */ /* 0x000fe2000c10192c */
[----:B------:R-:W-:-:S03]  /*2d410*/  ISETP.GT.AND P3, PT, R0, 0x51, P0 ;  /* 0x000000510000780c */ /* 0x000fc60000764270 */
[----:B------:R-:W-:Y:S01]  /*2d420*/  @P4 STG.E desc[UR44][R4.64+0x140], R225 ;  /* 0x000140e104004986 */ /* 0x000fe2000c10192c */
[----:B------:R-:W-:Y:S01]  /*2d430*/  ISETP.GT.AND P4, PT, R0, 0x58, P1 ;  /* 0x000000580000780c */ /* 0x000fe20000f84270 */
[----:B------:R-:W-:Y:S01]  /*2d440*/  FMUL R10, R10, R2 ;  /* 0x000000020a0a7220 */ /* 0x000fe20000400000 */
[----:B------:R-:W-:Y:S01]  /*2d450*/  F2FP.TF32.F32.PACK_B R8, R8 ;  /* 0x00000008ff08723e */ /* 0x000fe200024050ff */
[-C--:B------:R-:W-:Y:S01]  /*2d460*/  FMUL R11, R11, R2.reuse ;  /* 0x000000020b0b7220 */ /* 0x080fe20000400000 */
[----:B------:R-:W-:Y:S01]  /*2d470*/  F2FP.TF32.F32.PACK_B R9, R9 ;  /* 0x00000009ff09723e */ /* 0x000fe200024050ff */
        /* <DEDUP_REMOVED lines=67> */
[-C--:B--2---:R-:W-:Y:S01]  /*2d8b0*/  FMUL R3, R3, R2.reuse ;  /* 0x0000000203037220 */ /* 0x084fe20000400000 */
[-C--:B------:R-:W-:Y:S01]  /*2d8c0*/  FMUL R177, R177, R2.reuse ;  /* 0x00000002b1b17220 */ /* 0x080fe20000400000 */
[-C--:B------:R-:W-:Y:S01]  /*2d8d0*/  FMUL R178, R178, R2.reuse ;  /* 0x00000002b2b27220 */ /* 0x080fe20000400000 */
[-C--:B------:R-:W-:Y:S01]  /*2d8e0*/  FMUL R179, R179, R2.reuse ;  /* 0x00000002b3b37220 */ /* 0x080fe20000400000 */
[-C--:B------:R-:W-:Y:S01]  /*2d8f0*/  FMUL R180, R180, R2.reuse ;  /* 0x00000002b4b47220 */ /* 0x080fe20000400000 */
[----:B------:R-:W-:Y:S01]  /*2d900*/  F2FP.TF32.F32.PACK_B R3, R3 ;  /* 0x00000003ff03723e */ /* 0x000fe200024050ff */
[-C--:B------:R-:W-:Y:S01]  /*2d910*/  FMUL R181, R181, R2.reuse ;  /* 0x00000002b5b57220 */ /* 0x080fe20000400000 */
[-C--:B------:R-:W-:Y:S01]  /*2d920*/  FMUL R182, R182, R2.reuse ;  /* 0x00000002b6b67220 */ /* 0x080fe20000400000 */
[-C--:B------:R-:W-:Y:S01]  /*2d930*/  FMUL R183, R183, R2.reuse ;  /* 0x00000002b7b77220 */ /* 0x080fe20000400000 */
[----:B------:R-:W-:Y:S01]  /*2d940*/  FMUL R184, R184, R2 ;  /* 0x00000002b8b87220 */ /* 0x000fe20000400000 */
[----:B------:R-:W-:Y:S01]  /*2d950*/  @P5 STG.E desc[UR44][R4.64+0x144], R3 ;  /* 0x0001440304005986 */ /* 0x000fe2000c10192c */
[----:B------:R-:W-:-:S03]  /*2d960*/  ISETP.GT.AND P5, PT, R0, 0x59, P1 ;  /* 0x000000590000780c */ /* 0x000fc60000fa4270 */
[----:B------:R-:W-:Y:S01]  /*2d970*/  @P2 STG.E desc[UR44][R6.64+0x140], R8 ;  /* 0x0001400806002986 */ /* 0x000fe2000c10192c */
[----:B------:R-:W-:-:S03]  /*2d980*/  ISETP.GT.AND P2, PT, R0, 0x58, P0 ;  /* 0x000000580000780c */ /* 0x000fc60000744270 */
[----:B------:R0:W-:Y:S01]  /*2d990*/  @P3 STG.E desc[UR44][R6.64+0x144], R9 ;  /* 0x0001440906003986 */ /* 0x0001e2000c10192c */
[----:B------:R-:W-:-:S03]  /*2d9a0*/  ISETP.GT.AND P3, PT, R0, 0x59, P0 ;  /* 0x000000590000780c */ /* 0x000fc60000764270 */
[----:B------:R-:W-:Y:S01]  /*2d9b0*/  @P4 STG.E desc[UR44][R4.64+0x160], R10 ;  /* 0x0001600a04004986 */ /* 0x000fe2000c10192c */
[----:B------:R-:W-:-:S03]  /*2d9c0*/  ISETP.GT.AND P4, PT, R0, 0x60, P1 ;  /* 0x000000600000780c */ /* 0x000fc60000f84270 */
[----:B------:R1:W-:Y:S01]  /*2d9d0*/  @P5 STG.E desc[UR44][R4.64+0x164], R11 ;  /* 0x0001640b04005986 */ /* 0x0003e2000c10192c */
[----:B------:R-:W-:-:S03]  /*2d9e0*/  ISETP.GT.AND P5, PT, R0, 0x61, P1 ;  /* 0x000000610000780c */ /* 0x000fc60000fa4270 */
[----:B------:R-:W-:Y:S01]  /*2d9f0*/  @P2 STG.E desc[UR44][R6.64+0x160], R12 ;  /* 0x0001600c06002986 */ /* 0x000fe2000c10192c */
        /* <DEDUP_REMOVED lines=61> */
[----:B------:R-:W-:-:S03]  /*2ddd0*/  ISETP.GT.AND P4, PT, R0, 0xa0, P1 ;  /* 0x000000a00000780c */ /* 0x000fc60000f84270 */
[----:B------:R-:W-:Y:S01]  /*2dde0*/  @P5 STG.E desc[UR44][R4.64+0x264], R174 ;  /* 0x000264ae04005986 */ /* 0x000fe2000c10192c */
[----:B------:R-:W-:Y:S02]  /*2ddf0*/  ISETP.GT.AND P5, PT, R0, 0xa1, P1 ;  /* 0x000000a10000780c */ /* 0x000fe40000fa4270 */
        /* <DEDUP_REMOVED lines=165> */
[C---:B------:R-:W-:Y:S02]  /*2e850*/  ISETP.GT.AND P4, PT, R0.reuse, 0xf8, P1 ;  /* 0x000000f80000780c */ /* 0x040fe40000f84270 */
[----:B------:R-:W-:Y:S01]  /*2e860*/  ISETP.GT.AND P1, PT, R0, 0xf9, P1 ;  /* 0x000000f90000780c */ /* 0x000fe20000f24270 */
[-C--:B------:R-:W-:Y:S01]  /*2e870*/  FMUL R221, R221, R2.reuse ;  /* 0x00000002dddd7220 */ /* 0x080fe20000400000 */
[----:B------:R-:W-:Y:S01]  /*2e880*/  @P5 STG.E desc[UR44][R4.64+0x3c4], R218 ;  /* 0x0003c4da04005986 */ /* 0x000fe2000c10192c */
[-C--:B------:R-:W-:Y:S01]  /*2e890*/  FMUL R222, R222, R2.reuse ;  /* 0x00000002dede7220 */ /* 0x080fe20000400000 */
[----:B------:R-:W-:Y:S01]  /*2e8a0*/  ISETP.GT.AND P5, PT, R0, 0xf8, P0 ;  /* 0x000000f80000780c */ /* 0x000fe200007a4270 */
[----:B------:R-:W-:Y:S01]  /*2e8b0*/  FMUL R223, R223, R2 ;  /* 0x00000002dfdf7220 */ /* 0x000fe20000400000 */
[----:B------:R-:W-:Y:S01]  /*2e8c0*/  F2FP.TF32.F32.PACK_B R219, R219 ;  /* 0x000000dbffdb723e */ /* 0x000fe200024050ff */
[----:B------:R-:W-:Y:S01]  /*2e8d0*/  USHF.L.U32 UR12, UR8, 0x9, URZ ;  /* 0x00000009080c7899 */ /* 0x000fe2000800063f */
[----:B------:R-:W-:Y:S01]  /*2e8e0*/  F2FP.TF32.F32.PACK_B R220, R220 ;  /* 0x000000dcffdc723e */ /* 0x000fe200024050ff */
[----:B------:R-:W-:Y:S01]  /*2e8f0*/  USHF.L.U64.HI UR11, UR8, 0x9, UR9 ;  /* 0x00000009080b7899 */ /* 0x000fe20008010209 */
[----:B------:R-:W-:Y:S01]  /*2e900*/  F2FP.TF32.F32.PACK_B R221, R221 ;  /* 0x000000ddffdd723e */ /* 0x000fe200024050ff */
[----:B------:R-:W-:Y:S01]  /*2e910*/  FMUL R224, R224, R2 ;  /* 0x00000002e0e07220 */ /* 0x000fe20000400000 */
[----:B------:R-:W-:Y:S01]  /*2e920*/  F2FP.TF32.F32.PACK_B R222, R222 ;  /* 0x000000deffde723e */ /* 0x000fe200024050ff */
[----:B------:R-:W-:Y:S01]  /*2e930*/  @P2 STG.E desc[UR44][R6.64+0x3c0], R219 ;  /* 0x0003c0db06002986 */ /* 0x000fe2000c10192c */
[----:B------:R-:W-:Y:S01]  /*2e940*/  F2FP.TF32.F32.PACK_B R223, R223 ;  /* 0x000000dfffdf723e */ /* 0x000fe200024050ff */
[----:B0-----:R-:W-:-:S02]  /*2e950*/  IMAD.U32 R9, RZ, RZ, UR12 ;  /* 0x0000000cff097e24 */ /* 0x001fc4000f8e00ff */
[----:B------:R-:W-:Y:S04]  /*2e960*/  @P3 STG.E desc[UR44][R6.64+0x3c4], R220 ;  /* 0x0003c4dc06003986 */ /* 0x000fe8000c10192c */
[----:B------:R-:W-:Y:S01]  /*2e970*/  @P4 STG.E desc[UR44][R4.64+0x3e0], R221 ;  /* 0x0003e0dd04004986 */ /* 0x000fe2000c10192c */
[----:B------:R-:W-:-:S03]  /*2e980*/  ISETP.GT.AND P2, PT, R0, 0xf9, P0 ;  /* 0x000000f90000780c */ /* 0x000fc60000744270 */
[----:B------:R0:W-:Y:S01]  /*2e990*/  @P1 STG.E desc[UR44][R4.64+0x3e4], R222 ;  /* 0x0003e4de04001986 */ /* 0x0001e2000c10192c */
[----:B------:R-:W-:Y:S02]  /*2e9a0*/  ISETP.GT.AND P1, PT, R16, 0x80, PT ;  /* 0x000000801000780c */ /* 0x000fe40003f24270 */
[----:B-1----:R-:W-:Y:S01]  /*2e9b0*/  MOV R11, UR11 ;  /* 0x0000000b000b7c02 */ /* 0x002fe20008000f00 */
[----:B------:R-:W-:Y:S01]  /*2e9c0*/  @P5 STG.E desc[UR44][R6.64+0x3e0], R223 ;  /* 0x0003e0df06005986 */ /* 0x000fe2000c10192c */
[----:B------:R-:W-:Y:S02]  /*2e9d0*/  IADD3 R8, P0, P5, R4, UR5, R9 ;  /* 0x0000000504087c10 */ /* 0x000fe4000fd1e009 */
[----:B------:R-:W-:Y:S01]  /*2e9e0*/  ISETP.GT.AND P3, PT, R0, RZ, P1 ;  /* 0x000000ff0000720c */ /* 0x000fe20000f64270 */
[-C--:B------:R-:W-:Y:S01]  /*2e9f0*/  FMUL R3, R24, R2.reuse ;  /* 0x0000000218037220 */ /* 0x080fe20000400000 */
[----:B------:R-:W-:Y:S01]  /*2ea00*/  IADD3.X R9, R5, UR4, R11, P0, P5 ;  /* 0x0000000405097c10 */ /* 0x000fe200087ea40b */
[-C--:B------:R-:W-:Y:S01]  /*2ea10*/  FMUL R25, R25, R2.reuse ;  /* 0x0000000219197220 */ /* 0x080fe20000400000 */
[-C--:B------:R-:W-:Y:S01]  /*2ea20*/  FMUL R27, R27, R2.reuse ;  /* 0x000000021b1b7220 */ /* 0x080fe20000400000 */
[----:B0-----:R-:W-:Y:S01]  /*2ea30*/  IADD3 R4, P5, R4, UR12, RZ ;  /* 0x0000000c04047c10 */ /* 0x001fe2000ffbe0ff */
[-C--:B------:R-:W-:Y:S01]  /*2ea40*/  FMUL R29, R29, R2.reuse ;  /* 0x000000021d1d7220 */ /* 0x080fe20000400000 */
[----:B------:R-:W-:Y:S01]  /*2ea50*/  ISETP.GT.AND P4, PT, R0, 0x1, P1 ;  /* 0x000000010000780c */ /* 0x000fe20000f84270 */
[----:B------:R-:W-:Y:S01]  /*2ea60*/  FMUL R31, R31, R2 ;  /* 0x000000021f1f7220 */ /* 0x000fe20000400000 */
[----:B------:R-:W-:Y:S01]  /*2ea70*/  F2FP.TF32.F32.PACK_B R224, R224 ;  /* 0x000000e0ffe0723e */ /* 0x000fe200024050ff */
[-C--:B------:R-:W-:Y:S01]  /*2ea80*/  FMUL R33, R33, R2.reuse ;  /* 0x0000000221217220 */ /* 0x080fe20000400000 */
[----:B------:R-:W-:Y:S01]  /*2ea90*/  IADD3.X R5, R5, UR11, RZ, P5, !PT ;  /* 0x0000000b05057c10 */ /* 0x000fe2000affe4ff */
[-C--:B------:R-:W-:Y:S01]  /*2eaa0*/  FMUL R35, R35, R2.reuse ;  /* 0x0000000223237220 */ /* 0x080fe20000400000 */
[----:B------:R-:W-:Y:S01]  /*2eab0*/  F2FP.TF32.F32.PACK_B R3, R3 ;  /* 0x00000003ff03723e */ /* 0x000fe200024050ff */
[----:B------:R-:W-:Y:S01]  /*2eac0*/  FMUL R37, R37, R2 ;  /* 0x0000000225257220 */ /* 0x000fe20000400000 */
[----:B------:R-:W-:Y:S01]  /*2ead0*/  ISETP.GT.AND P0, PT, R16, 0x88, PT ;  /* 0x000000881000780c */ /* 0x000fe20003f04270 */
[----:B------:R-:W-:Y:S01]  /*2eae0*/  @P2 STG.E desc[UR44][R6.64+0x3e4], R224 ;  /* 0x0003e4e006002986 */ /* 0x000fe2000c10192c */
[----:B------:R-:W-:-:S02]  /*2eaf0*/  F2FP.TF32.F32.PACK_B R25, R25 ;  /* 0x00000019ff19723e */ /* 0x000fc400024050ff */
[C---:B------:R-:W-:Y:S01]  /*2eb00*/  ISETP.GT.AND P2, PT, R0.reuse, RZ, P0 ;  /* 0x000000ff0000720c */ /* 0x040fe20000744270 */
[----:B------:R0:W-:Y:S01]  /*2eb10*/  @P3 STG.E desc[UR44][R4.64], R3 ;  /* 0x0000000304003986 */ /* 0x0001e2000c10192c */
[----:B------:R-:W-:Y:S01]  /*2eb20*/  ISETP.GT.AND P3, PT, R0, 0x1, P0 ;  /* 0x000000010000780c */ /* 0x000fe20000764270 */
[-C--:B------:R-:W-:Y:S01]  /*2eb30*/  FMUL R13, R26, R2.reuse ;  /* 0x000000021a0d7220 */ /* 0x080fe20000400000 */
[----:B------:R-:W-:Y:S01]  /*2eb40*/  IADD3 R10, P5, R4, UR5, RZ ;  /* 0x00000005040a7c10 */ /* 0x000fe2000ffbe0ff */
[----:B------:R-:W-:Y:S01]  /*2eb50*/  @P4 STG.E desc[UR44][R4.64+0x4], R25 ;  /* 0x0000041904004986 */ /* 0x000fe2000c10192c */
[----:B------:R-:W-:Y:S02]  /*2eb60*/  ISETP.GT.AND P4, PT, R0, 0x8, P1 ;  /* 0x000000080000780c */ /* 0x000fe40000f84270 */
[----:B------:R-:W-:Y:S01]  /*2eb70*/  IADD3.X R11, R5, UR4, RZ, P5, !PT ;  /* 0x00000004050b7c10 */ /* 0x000fe2000affe4ff */
[-C--:B------:R-:W-:Y:S01]  /*2eb80*/  FMUL R39, R39, R2.reuse ;  /* 0x0000000227277220 */ /* 0x080fe20000400000 */
[----:B------:R-:W-:Y:S01]  /*2eb90*/  F2FP.TF32.F32.PACK_B R13, R13 ;  /* 0x0000000dff0d723e */ /* 0x000fe200024050ff */
[-C--:B------:R-:W-:Y:S01]  /*2eba0*/  FMUL R15, R28, R2.reuse ;  /* 0x000000021c0f7220 */ /* 0x080fe20000400000 */
[----:B------:R-:W-:Y:S01]  /*2ebb0*/  F2FP.TF32.F32.PACK_B R27, R27 ;  /* 0x0000001bff1b723e */ /* 0x000fe200024050ff */
[----:B------:R-:W-:Y:S01]  /*2ebc0*/  FMUL R41, R41, R2 ;  /* 0x0000000229297220 */ /* 0x000fe20000400000 */
[----:B------:R-:W-:Y:S01]  /*2ebd0*/  ISETP.GT.AND P5, PT, R0, 0x9, P1 ;  /* 0x000000090000780c */ /* 0x000fe20000fa4270 */
[----:B------:R-:W-:Y:S01]  /*2ebe0*/  @P2 STG.E desc[UR44][R10.64], R13 ;  /* 0x0000000d0a002986 */ /* 0x000fe2000c10192c */
[----:B------:R-:W-:-:S03]  /*2ebf0*/  F2FP.TF32.F32.PACK_B R15, R15 ;  /* 0x0000000fff0f723e */ /* 0x000fc600024050ff */
[----:B------:R1:W-:Y:S01]  /*2ec00*/  @P3 STG.E desc[UR44][R10.64+0x4], R27 ;  /* 0x0000041b0a003986 */ /* 0x0003e2000c10192c */
[----:B------:R-:W-:Y:S01]  /*2ec10*/  ISETP.GT.AND P3, PT, R0, 0x8, P0 ;  /* 0x000000080000780c */ /* 0x000fe20000764270 */
[-C--:B0-----:R-:W-:Y:S01]  /*2ec20*/  FMUL R3, R30, R2.reuse ;  /* 0x000000021e037220 */ /* 0x081fe20000400000 */
[----:B------:R-:W-:Y:S01]  /*2ec30*/  IADD3 R6, P2, R4, UR5, RZ ;  /* 0x0000000504067c10 */ /* 0x000fe2000ff5e0ff */
[----:B------:R-:W-:Y:S01]  /*2ec40*/  @P4 STG.E desc[UR44][R4.64+0x20], R15 ;  /* 0x0000200f04004986 */ /* 0x000fe2000c10192c */
[----:B------:R-:W-:Y:S02]  /*2ec50*/  ISETP.GT.AND P4, PT, R0, 0x9, P0 ;  /* 0x000000090000780c */ /* 0x000fe40000784270 */
[----:B------:R-:W-:Y:S01]  /*2ec60*/  F2FP.TF32.F32.PACK_B R29, R29 ;  /* 0x0000001dff1d723e */ /* 0x000fe200024050ff */
[-C--:B------:R-:W-:Y:S01]  /*2ec70*/  FMUL R43, R43, R2.reuse ;  /* 0x000000022b2b7220 */ /* 0x080fe20000400000 */
[----:B------:R-:W-:Y:S01]  /*2ec80*/  IADD3.X R7, R5, UR4, RZ, P2, !PT ;  /* 0x0000000405077c10 */ /* 0x000fe200097fe4ff */
[----:B------:R-:W-:Y:S01]  /*2ec90*/  FMUL R45, R45, R2 ;  /* 0x000000022d2d7220 */ /* 0x000fe20000400000 */
[----:B------:R-:W-:Y:S01]  /*2eca0*/  F2FP.TF32.F32.PACK_B R3, R3 ;  /* 0x00000003ff03723e */ /* 0x000fe200024050ff */
[----:B------:R-:W-:Y:S01]  /*2ecb0*/  @P5 STG.E desc[UR44][R4.64+0x24], R29 ;  /* 0x0000241d04005986 */ /* 0x000fe2000c10192c */
[----:B------:R-:W-:-:S03]  /*2ecc0*/  F2FP.TF32.F32.PACK_B R31, R31 ;  /* 0x0000001fff1f723e */ /* 0x000fc600024050ff */
[----:B------:R0:W-:Y:S01]  /*2ecd0*/  @P3 STG.E desc[UR44][R6.64+0x20], R3 ;  /* 0x0000200306003986 */ /* 0x0001e2000c10192c */
[C---:B------:R-:W-:Y:S02]  /*2ece0*/  ISETP.GT.AND P3, PT, R0.reuse, 0x10, P0 ;  /* 0x000000100000780c */ /* 0x040fe40000764270 */
[C---:B------:R-:W-:Y:S01]  /*2ecf0*/  ISETP.GT.AND P5, PT, R0.reuse, 0x10, P1 ;  /* 0x000000100000780c */ /* 0x040fe20000fa4270 */
[----:B------:R-:W-:Y:S01]  /*2ed00*/  @P4 STG.E desc[UR44][R8.64+0x24], R31 ;  /* 0x0000241f08004986 */ /* 0x000fe2000c10192c */
[----:B------:R-:W-:Y:S01]  /*2ed10*/  ISETP.GT.AND P2, PT, R0, 0x11, P1 ;  /* 0x000000110000780c */ /* 0x000fe20000f44270 */
[-C--:B------:R-:W-:Y:S01]  /*2ed20*/  FMUL R19, R32, R2.reuse ;  /* 0x0000000220137220 */ /* 0x080fe20000400000 */
[----:B------:R-:W-:Y:S01]  /*2ed30*/  ISETP.GT.AND P4, PT, R0, 0x11, P0 ;  /* 0x000000110000780c */ /* 0x000fe20000784270 */
[-C--:B-1----:R-:W-:Y:S01]  /*2ed40*/  FMUL R11, R34, R2.reuse ;  /* 0x00000002220b7220 */ /* 0x082fe20000400000 */
[----:B------:R-:W-:Y:S01]  /*2ed50*/  F2FP.TF32.F32.PACK_B R33, R33 ;  /* 0x00000021ff21723e */ /* 0x000fe200024050ff */
[-C--:B------:R-:W-:Y:S01]  /*2ed60*/  FMUL R47, R47, R2.reuse ;  /* 0x000000022f2f7220 */ /* 0x080fe20000400000 */
[----:B------:R-:W-:Y:S01]  /*2ed70*/  F2FP.TF32.F32.PACK_B R19, R19 ;  /* 0x00000013ff13723e */ /* 0x000fe200024050ff */
[----:B------:R-:W-:Y:S01]  /*2ed80*/  FMUL R49, R49, R2 ;  /* 0x0000000231317220 */ /* 0x000fe20000400000 */
[----:B------:R-:W-:Y:S01]  /*2ed90*/  F2FP.TF32.F32.PACK_B R11, R11 ;  /* 0x0000000bff0b723e */ /* 0x000fe200024050ff */
[----:B0-----:R-:W-:Y:S01]  /*2eda0*/  @P3 IMAD.MOV.U32 R6, RZ, RZ, R8 ;  /* 0x000000ffff063224 */ /* 0x001fe200078e0008 */
[----:B------:R-:W-:Y:S01]  /*2edb0*/  @P3 MOV R7, R9 ;  /* 0x0000000900073202 */ /* 0x000fe20000000f00 */
[----:B------:R-:W-:Y:S01]  /*2edc0*/  @P5 STG.E desc[UR44][R4.64+0x40], R19 ;  /* 0x0000401304005986 */ /* 0x000fe2000c10192c */
[----:B------:R-:W-:-:S03]  /*2edd0*/  F2FP.TF32.F32.PACK_B R35, R35 ;  /* 0x00000023ff23723e */ /* 0x000fc600024050ff */
[----:B------:R-:W-:Y:S04]  /*2ede0*/  @P2 STG.E desc[UR44][R4.64+0x44], R33 ;  /* 0x0000442104002986 */ /* 0x000fe8000c10192c */
[----:B------:R0:W-:Y:S01]  /*2edf0*/  @P3 STG.E desc[UR44][R6.64+0x40], R11 ;  /* 0x0000400b06003986 */ /* 0x0001e2000c10192c */
[C---:B------:R-:W-:Y:S02]  /*2ee00*/  ISETP.GT.AND P3, PT, R0.reuse, 0x18, P0 ;  /* 0x000000180000780c */ /* 0x040fe40000764270 */
[C---:B------:R-:W-:Y:S01]  /*2ee10*/  ISETP.GT.AND P5, PT, R0.reuse, 0x18, P1 ;  /* 0x000000180000780c */ /* 0x040fe20000fa4270 */
[-C--:B------:R-:W-:Y:S01]  /*2ee20*/  FMUL R51, R51, R2.reuse ;  /* 0x0000000233337220 */ /* 0x080fe20000400000 */
[----:B------:R-:W-:Y:S01]  /*2ee30*/  ISETP.GT.AND P2, PT, R0, 0x19, P1 ;  /* 0x000000190000780c */ /* 0x000fe20000f44270 */
[-C--:B------:R-:W-:Y:S01]  /*2ee40*/  FMUL R53, R53, R2.reuse ;  /* 0x0000000235357220 */ /* 0x080fe20000400000 */
[-C--:B------:R-:W-:Y:S01]  /*2ee50*/  FMUL R55, R55, R2.reuse ;  /* 0x0000000237377220 */ /* 0x080fe20000400000 */
[-C--:B------:R-:W-:Y:S01]  /*2ee60*/  FMUL R57, R57, R2.reuse ;  /* 0x0000000239397220 */ /* 0x080fe20000400000 */
[-C--:B------:R-:W-:Y:S01]  /*2ee70*/  FMUL R59, R59, R2.reuse ;  /* 0x000000023b3b7220 */ /* 0x080fe20000400000 */
[-C--:B------:R-:W-:Y:S01]  /*2ee80*/  FMUL R61, R61, R2.reuse ;  /* 0x000000023d3d7220 */ /* 0x080fe20000400000 */
[-C--:B------:R-:W-:Y:S01]  /*2ee90*/  FMUL R63, R63, R2.reuse ;  /* 0x000000023f3f7220 */ /* 0x080fe20000400000 */
[----:B0-----:R-:W-:Y:S01]  /*2eea0*/  @P4 IMAD.MOV.U32 R6, RZ, RZ, R8 ;  /* 0x000000ffff064224 */ /* 0x001fe200078e0008 */
[----:B------:R-:W-:Y:S01]  /*2eeb0*/  @P4 MOV R7, R9 ;  /* 0x0000000900074202 */ /* 0x000fe20000000f00 */
[-C--:B------:R-:W-:Y:S01]  /*2eec0*/  FMUL R13, R36, R2.reuse ;  /* 0x00000002240d7220 */ /* 0x080fe20000400000 */
[-C--:B------:R-:W-:Y:S01]  /*2eed0*/  FMUL R3, R38, R2.reuse ;  /* 0x0000000226037220 */ /* 0x080fe20000400000 */
[-C--:B------:R-:W-:Y:S01]  /*2eee0*/  FMUL R65, R65, R2.reuse ;  /* 0x0000000241417220 */ /* 0x080fe20000400000 */
[----:B------:R-:W-:Y:S01]  /*2eef0*/  FMUL R67, R67, R2 ;  /* 0x0000000243437220 */ /* 0x000fe20000400000 */
[----:B------:R0:W-:Y:S01]  /*2ef00*/  @P4 STG.E desc[UR44][R6.64+0x44], R35 ;  /* 0x0000442306004986 */ /* 0x0001e2000c10192c */
[----:B------:R-:W-:-:S02]  /*2ef10*/  ISETP.GT.AND P4, PT, R0, 0x19, P0 ;  /* 0x000000190000780c */ /* 0x000fc40000784270 */
[----:B------:R-:W-:Y:S01]  /*2ef20*/  F2FP.TF32.F32.PACK_B R13, R13 ;  /* 0x0000000dff0d723e */ /* 0x000fe200024050ff */
[-C--:B------:R-:W-:Y:S01]  /*2ef30*/  FMUL R69, R69, R2.reuse ;  /* 0x0000000245457220 */ /* 0x080fe20000400000 */
[----:B------:R-:W-:Y:S01]  /*2ef40*/  F2FP.TF32.F32.PACK_B R37, R37 ;  /* 0x00000025ff25723e */ /* 0x000fe200024050ff */
[----:B------:R-:W-:Y:S01]  /*2ef50*/  FMUL R71, R71, R2 ;  /* 0x0000000247477220 */ /* 0x000fe20000400000 */
[----:B------:R-:W-:Y:S01]  /*2ef60*/  F2FP.TF32.F32.PACK_B R3, R3 ;  /* 0x00000003ff03723e */ /* 0x000fe200024050ff */
[----:B------:R-:W-:Y:S01]  /*2ef70*/  @P5 STG.E desc[UR44][R4.64+0x60], R13 ;  /* 0x0000600d04005986 */ /* 0x000fe2000c10192c */
[----:B0-----:R-:W-:Y:S01]  /*2ef80*/  @P3 IMAD.MOV.U32 R6, RZ, RZ, R8 ;  /* 0x000000ffff063224 */ /* 0x001fe200078e0008 */
[----:B------:R-:W-:Y:S02]  /*2ef90*/  @P3 MOV R7, R9 ;  /* 0x0000000900073202 */ /* 0x000fe40000000f00 */
[----:B------:R-:W-:Y:S01]  /*2efa0*/  @P2 STG.E desc[UR44][R4.64+0x64], R37 ;  /* 0x0000642504002986 */ /* 0x000fe2000c10192c */
[----:B------:R-:W-:-:S03]  /*2efb0*/  F2FP.TF32.F32.PACK_B R39, R39 ;  /* 0x00000027ff27723e */ /* 0x000fc600024050ff */
        /* <DEDUP_REMOVED lines=10> */
[----:B------:R-:W2:Y:S01]  /*2f060*/  LDL.LU R146, [R1+0x22c] ;  /* 0x00022c0001927983 */ /* 0x000ea20000300800 */
[----:B0-----:R-:W-:Y:S01]  /*2f070*/  @P4 IMAD.MOV.U32 R6, RZ, RZ, R8 ;  /* 0x000000ffff064224 */ /* 0x001fe200078e0008 */
[----:B------:R-:W-:Y:S01]  /*2f080*/  @P4 MOV R7, R9 ;  /* 0x0000000900074202 */ /* 0x000fe20000000f00 */
[-C--:B------:R-:W-:Y:S01]  /*2f090*/  FMUL R11, R40, R2.reuse ;  /* 0x00000002280b7220 */ /* 0x080fe20000400000 */
[----:B------:R-:W-:Y:S01]  /*2f0a0*/  FMUL R13, R42, R2 ;  /* 0x000000022a0d7220 */ /* 0x000fe20000400000 */
[----:B------:R-:W-:-:S02]  /*2f0b0*/  F2FP.TF32.F32.PACK_B R41, R41 ;  /* 0x00000029ff29723e */ /* 0x000fc400024050ff */
[----:B------:R-:W-:Y:S01]  /*2f0c0*/  F2FP.TF32.F32.PACK_B R43, R43 ;  /* 0x0000002bff2b723e */ /* 0x000fe200024050ff */
[----:B------:R0:W-:Y:S01]  /*2f0d0*/  @P4 STG.E desc[UR44][R6.64+0x64], R39 ;  /* 0x0000642706004986 */ /* 0x0001e2000c10192c */
[----:B------:R-:W-:Y:S02]  /*2f0e0*/  ISETP.GT.AND P4, PT, R0, 0x21, P0 ;  /* 0x000000210000780c */ /* 0x000fe40000784270 */
[----:B------:R-:W-:Y:S01]  /*2f0f0*/  F2FP.TF32.F32.PACK_B R11, R11 ;  /* 0x0000000bff0b723e */ /* 0x000fe200024050ff */
[----:B------:R-:W-:Y:S01]  /*2f100*/  FMUL R3, R44, R2 ;  /* 0x000000022c037220 */ /* 0x000fe20000400000 */
[----:B------:R-:W-:Y:S01]  /*2f110*/  F2FP.TF32.F32.PACK_B R13, R13 ;  /* 0x0000000dff0d723e */ /* 0x000fe200024050ff */
[----:B------:R-:W-:Y:S01]  /*2f120*/  @P2 STG.E desc[UR44][R4.64+0x84], R41 ;  /* 0x0000842904002986 */ /* 0x000fe2000c10192c */
[----:B------:R-:W-:Y:S02]  /*2f130*/  F2FP.TF32.F32.PACK_B R45, R45 ;  /* 0x0000002dff2d723e */ /* 0x000fe400024050ff */
[----:B------:R-:W-:Y:S01]  /*2f140*/  F2FP.TF32.F32.PACK_B R47, R47 ;  /* 0x0000002fff2f723e */ /* 0x000fe200024050ff */
[----:B------:R-:W3:Y:S01]  /*2f150*/  LDL.LU R147, [R1+0x228] ;  /* 0x0002280001937983 */ /* 0x000ee20000300800 */
[----:B0-----:R-:W-:Y:S01]  /*2f160*/  @P3 IMAD.MOV.U32 R6, RZ, RZ, R8 ;  /* 0x000000ffff063224 */ /* 0x001fe200078e0008 */
[----:B------:R-:W-:-:S02]  /*2f170*/  @P3 MOV R7, R9 ;  /* 0x0000000900073202 */ /* 0x000fc40000000f00 */
[----:B------:R0:W-:Y:S04]  /*2f180*/  @P5 STG.E desc[UR44][R4.64+0x80], R11 ;  /* 0x0000800b04005986 */ /* 0x0001e8000c10192c */
[----:B------:R1:W-:Y:S01]  /*2f190*/  @P3 STG.E desc[UR44][R6.64+0x80], R13 ;  /* 0x0000800d06003986 */ /* 0x0003e2000c10192c */
[C---:B------:R-:W-:Y:S02]  /*2f1a0*/  ISETP.GT.AND P3, PT, R0.reuse, 0x28, P0 ;  /* 0x000000280000780c */ /* 0x040fe40000764270 */
[C---:B------:R-:W-:Y:S01]  /*2f1b0*/  ISETP.GT.AND P5, PT, R0.reuse, 0x28, P1 ;  /* 0x000000280000780c */ /* 0x040fe20000fa4270 */
[----:B------:R-:W4:Y:S01]  /*2f1c0*/  LDL.LU R148, [R1+0x224] ;  /* 0x0002240001947983 */ /* 0x000f220000300800 */
[----:B------:R-:W-:Y:S01]  /*2f1d0*/  ISETP.GT.AND P2, PT, R0, 0x29, P1 ;  /* 0x000000290000780c */ /* 0x000fe20000f44270 */
[-C--:B0-----:R-:W-:Y:S01]  /*2f1e0*/  FMUL R11, R46, R2.reuse ;  /* 0x000000022e0b7220 */ /* 0x081fe20000400000 */
[----:B------:R-:W-:Y:S01]  /*2f1f0*/  F2FP.TF32.F32.PACK_B R3, R3 ;  /* 0x00000003ff03723e */ /* 0x000fe200024050ff */
[----:B------:R-:W4:Y:S01]  /*2f200*/  LDL.LU R149, [R1+0x220] ;  /* 0x0002200001957983 */ /* 0x000f220000300800 */
[----:B-1----:R-:W-:Y:S01]  /*2f210*/  @P4 IMAD.MOV.U32 R6, RZ, RZ, R8 ;  /* 0x000000ffff064224 */ /* 0x002fe200078e0008 */
[----:B------:R-:W-:Y:S01]  /*2f220*/  @P4 MOV R7, R9 ;  /* 0x0000000900074202 */ /* 0x000fe20000000f00 */
[-C--:B------:R-:W-:Y:S01]  /*2f230*/  FMUL R13, R48, R2.reuse ;  /* 0x00000002300d7220 */ /* 0x080fe20000400000 */
[----:B------:R-:W-:Y:S01]  /*2f240*/  F2FP.TF32.F32.PACK_B R11, R11 ;  /* 0x0000000bff0b723e */ /* 0x000fe200024050ff */
[----:B------:R-:W-:Y:S01]  /*2f250*/  FMUL R85, R85, R2 ;  /* 0x0000000255557220 */ /* 0x000fe20000400000 */
[----:B------:R-:W-:Y:S01]  /*2f260*/  F2FP.TF32.F32.PACK_B R49, R49 ;  /* 0x00000031ff31723e */ /* 0x000fe200024050ff */
[----:B------:R0:W-:Y:S01]  /*2f270*/  @P4 STG.E desc[UR44][R6.64+0x84], R43 ;  /* 0x0000842b06004986 */ /* 0x0001e2000c10192c */
[----:B------:R-:W-:-:S03]  /*2f280*/  ISETP.GT.AND P4, PT, R0, 0x29, P0 ;  /* 0x000000290000780c */ /* 0x000fc60000784270 */
[----:B------:R1:W-:Y:S04]  /*2f290*/  @P5 STG.E desc[UR44][R4.64+0xa0], R3 ;  /* 0x0000a00304005986 */ /* 0x0003e8000c10192c */
[----:B------:R-:W-:Y:S01]  /*2f2a0*/  @P2 STG.E desc[UR44][R4.64+0xa4], R45 ;  /* 0x0000a42d04002986 */ /* 0x000fe2000c10192c */
[----:B0-----:R-:W-:Y:S01]  /*2f2b0*/  @P3 IMAD.MOV.U32 R6, RZ, RZ, R8 ;  /* 0x000000ffff063224 */ /* 0x001fe200078e0008 */
[----:B------:R-:W-:Y:S02]  /*2f2c0*/  @P3 MOV R7, R9 ;  /* 0x0000000900073202 */ /* 0x000fe40000000f00 */
[----:B------:R-:W4:Y:S04]  /*2f2d0*/  LDL.LU R150, [R1+0x21c] ;  /* 0x00021c0001967983 */ /* 0x000f280000300800 */
[----:B------:R0:W-:Y:S01]  /*2f2e0*/  @P3 STG.E desc[UR44][R6.64+0xa0], R11 ;  /* 0x0000a00b06003986 */ /* 0x0001e2000c10192c */
[----:B------:R-:W-:-:S02]  /*2f2f0*/  ISETP.GT.AND P3, PT, R0, 0x30, P0 ;  /* 0x000000300000780c */ /* 0x000fc40000764270 */
[----:B------:R-:W-:Y:S01]  /*2f300*/  ISETP.GT.AND P5, PT, R0, 0x30, P1 ;  /* 0x000000300000780c */ /* 0x000fe20000fa4270 */
[----:B-1----:R-:W-:Y:S01]  /*2f310*/  FMUL R3, R50, R2 ;  /* 0x0000000232037220 */ /* 0x002fe20000400000 */
[C---:B------:R-:W-:Y:S01]  /*2f320*/  ISETP.GT.AND P2, PT, R0.reuse, 0x31, P1 ;  /* 0x000000310000780c */ /* 0x040fe20000f44270 */
[----:B------:R-:W4:Y:S01]  /*2f330*/  LDL.LU R151, [R1+0x218] ;  /* 0x0002180001977983 */ /* 0x000f220000300800 */
[----:B0-----:R-:W-:Y:S01]  /*2f340*/  @P4 IMAD.MOV.U32 R6, RZ, RZ, R8 ;  /* 0x000000ffff064224 */ /* 0x001fe200078e0008 */
[----:B------:R-:W-:Y:S02]  /*2f350*/  @P4 MOV R7, R9 ;  /* 0x0000000900074202 */ /* 0x000fe40000000f00 */
[----:B------:R-:W-:Y:S02]  /*2f360*/  F2FP.TF32.F32.PACK_B R13, R13 ;  /* 0x0000000dff0d723e */ /* 0x000fe400024050ff */
[----:B------:R-:W-:Y:S01]  /*2f370*/  F2FP.TF32.F32.PACK_B R51, R51 ;  /* 0x00000033ff33723e */ /* 0x000fe200024050ff */
[----:B------:R0:W-:Y:S01]  /*2f380*/  @P4 STG.E desc[UR44][R6.64+0xa4], R47 ;  /* 0x0000a42f06004986 */ /* 0x0001e2000c10192c */
[----:B------:R-:W-:-:S02]  /*2f390*/  ISETP.GT.AND P4, PT, R0, 0x31, P0 ;  /* 0x000000310000780c */ /* 0x000fc40000784270 */
[----:B------:R-:W-:Y:S01]  /*2f3a0*/  F2FP.TF32.F32.PACK_B R3, R3 ;  /* 0x00000003ff03723e */ /* 0x000fe200024050ff */
[----:B------:R-:W-:Y:S04]  /*2f3b0*/  @P5 STG.E desc[UR44][R4.64+0xc0], R13 ;  /* 0x0000c00d04005986 */ /* 0x000fe8000c10192c */
[----:B------:R-:W-:Y:S01]  /*2f3c0*/  @P2 STG.E desc[UR44][R4.64+0xc4], R49 ;  /* 0x0000c43104002986 */ /* 0x000fe2000c10192c */
[----:B0-----:R-:W-:Y:S01]  /*2f3d0*/  @P3 IMAD.MOV.U32 R6, RZ, RZ, R8 ;  /* 0x000000ffff063224 */ /* 0x001fe200078e0008 */
[----:B------:R-:W-:Y:S01]  /*2f3e0*/  @P3 MOV R7, R9 ;  /* 0x0000000900073202 */ /* 0x000fe20000000f00 */
[-C--:B------:R-:W-:Y:S01]  /*2f3f0*/  FMUL R11, R52, R2.reuse ;  /* 0x00000002340b7220 */ /* 0x080fe20000400000 */
[----:B------:R-:W-:Y:S01]  /*2f400*/  F2FP.TF32.F32.PACK_B R53, R53 ;  /* 0x00000035ff35723e */ /* 0x000fe200024050ff */
[----:B------:R-:W-:Y:S01]  /*2f410*/  FMUL R87, R87, R2 ;  /* 0x0000000257577220 */ /* 0x000fe20000400000 */
[----:B------:R-:W-:Y:S01]  /*2f420*/  F2FP.TF32.F32.PACK_B R55, R55 ;  /* 0x00000037ff37723e */ /* 0x000fe200024050ff */
[----:B------:R0:W-:Y:S01]  /*2f430*/  @P3 STG.E desc[UR44][R6.64+0xc0], R3 ;  /* 0x0000c00306003986 */ /* 0x0001e2000c10192c */
[----:B------:R-:W-:-:S02]  /*2f440*/  ISETP.GT.AND P3, PT, R0, 0x38, P0 ;  /* 0x000000380000780c */ /* 0x000fc40000764270 */
[C---:B------:R-:W-:Y:S01]  /*2f450*/  ISETP.GT.AND P5, PT, R0.reuse, 0x38, P1 ;  /* 0x000000380000780c */ /* 0x040fe20000fa4270 */
[-C--:B------:R-:W-:Y:S01]  /*2f460*/  FMUL R89, R89, R2.reuse ;  /* 0x0000000259597220 */ /* 0x080fe20000400000 */
[----:B------:R-:W-:Y:S01]  /*2f470*/  ISETP.GT.AND P2, PT, R0, 0x39, P1 ;  /* 0x000000390000780c */ /* 0x000fe20000f44270 */
[-C--:B------:R-:W-:Y:S01]  /*2f480*/  FMUL R91, R91, R2.reuse ;  /* 0x000000025b5b7220 */ /* 0x080fe20000400000 */
[----:B------:R-:W-:Y:S01]  /*2f490*/  F2FP.TF32.F32.PACK_B R57, R57 ;  /* 0x00000039ff39723e */ /* 0x000fe200024050ff */
[-C--:B------:R-:W-:Y:S01]  /*2f4a0*/  FMUL R93, R93, R2.reuse ;  /* 0x000000025d5d7220 */ /* 0x080fe20000400000 */
[----:B------:R-:W-:Y:S01]  /*2f4b0*/  F2FP.TF32.F32.PACK_B R59, R59 ;  /* 0x0000003bff3b723e */ /* 0x000fe200024050ff */
[----:B------:R1:W5:Y:S01]  /*2f4c0*/  LDL.LU R152, [R1+0x214] ;  /* 0x0002140001987983 */ /* 0x0003620000300800 */
        /* <DEDUP_REMOVED lines=8> */
[----:B------:R-:W-:Y:S01]  /*2f550*/  F2FP.TF32.F32.PACK_B R13, R13 ;  /* 0x0000000dff0d723e */ /* 0x000fe200024050ff */
[----:B------:R1:W-:Y:S04]  /*2f560*/  @P5 STG.E desc[UR44][R4.64+0xe0], R11 ;  /* 0x0000e00b04005986 */ /* 0x0003e8000c10192c */
[----:B------:R-:W-:Y:S01]  /*2f570*/  @P2 STG.E desc[UR44][R4.64+0xe4], R53 ;  /* 0x0000e43504002986 */ /* 0x000fe2000c10192c */
[----:B0-----:R-:W-:Y:S01]  /*2f580*/  @P3 IMAD.MOV.U32 R6, RZ, RZ, R8 ;  /* 0x000000ffff063224 */ /* 0x001fe200078e0008 */
[----:B------:R-:W-:Y:S02]  /*2f590*/  @P3 MOV R7, R9 ;  /* 0x0000000900073202 */ /* 0x000fe40000000f00 */
[----:B------:R0:W5:Y:S04]  /*2f5a0*/  LDL.LU R17, [R1+0x210] ;  /* 0x0002100001117983 */ /* 0x0001680000300800 */
[----:B------:R0:W-:Y:S01]  /*2f5b0*/  @P3 STG.E desc[UR44][R6.64+0xe0], R13 ;  /* 0x0000e00d06003986 */ /* 0x0001e2000c10192c */
[----:B------:R-:W-:-:S02]  /*2f5c0*/  ISETP.GT.AND P3, PT, R0, 0x40, P0 ;  /* 0x000000400000780c */ /* 0x000fc40000764270 */
[----:B------:R-:W-:Y:S01]  /*2f5d0*/  ISETP.GT.AND P5, PT, R0, 0x40, P1 ;  /* 0x000000400000780c */ /* 0x000fe20000fa4270 */
[----:B-1----:R-:W-:Y:S01]  /*2f5e0*/  FMUL R11, R58, R2 ;  /* 0x000000023a0b7220 */ /* 0x002fe20000400000 */
[----:B------:R-:W-:Y:S01]  /*2f5f0*/  ISETP.GT.AND P2, PT, R0, 0x41, P1 ;  /* 0x000000410000780c */ /* 0x000fe20000f44270 */
[----:B------:R1:W5:Y:S01]  /*2f600*/  LDL.LU R16, [R1+0x20c] ;  /* 0x00020c0001107983 */ /* 0x0003620000300800 */
[----:B0-----:R-:W-:Y:S01]  /*2f610*/  @P4 IMAD.MOV.U32 R6, RZ, RZ, R8 ;  /* 0x000000ffff064224 */ /* 0x001fe200078e0008 */
[----:B------:R-:W-:-:S05]  /*2f620*/  @P4 MOV R7, R9 ;  /* 0x0000000900074202 */ /* 0x000fca0000000f00 */
[----:B------:R0:W-:Y:S01]  /*2f630*/  @P4 STG.E desc[UR44][R6.64+0xe4], R55 ;  /* 0x0000e43706004986 */ /* 0x0001e2000c10192c */
[C---:B------:R-:W-:Y:S02]  /*2f640*/  ISETP.GT.AND P4, PT, R0.reuse, 0x41, P0 ;  /* 0x000000410000780c */ /* 0x040fe40000784270 */
[----:B------:R-:W-:Y:S02]  /*2f650*/  F2FP.TF32.F32.PACK_B R3, R3 ;  /* 0x00000003ff03723e */ /* 0x000fe400024050ff */
[----:B------:R-:W-:Y:S01]  /*2f660*/  F2FP.TF32.F32.PACK_B R11, R11 ;  /* 0x0000000bff0b723e */ /* 0x000fe200024050ff */
[----:B------:R-:W-:Y:S01]  /*2f670*/  @P2 STG.E desc[UR44][R4.64+0x104], R57 ;  /* 0x0001043904002986 */ /* 0x000fe2000c10192c */
[----:B0-----:R-:W-:Y:S01]  /*2f680*/  @P3 IMAD.MOV.U32 R6, RZ, RZ, R8 ;  /* 0x000000ffff063224 */ /* 0x001fe200078e0008 */
[----:B------:R-:W-:Y:S02]  /*2f690*/  @P3 MOV R7, R9 ;  /* 0x0000000900073202 */ /* 0x000fe40000000f00 */
[----:B------:R-:W-:Y:S04]  /*2f6a0*/  @P5 STG.E desc[UR44][R4.64+0x100], R3 ;  /* 0x0001000304005986 */ /* 0x000fe8000c10192c */
[----:B------:R0:W-:Y:S01]  /*2f6b0*/  @P3 STG.E desc[UR44][R6.64+0x100], R11 ;  /* 0x0001000b06003986 */ /* 0x0001e2000c10192c */
[----:B------:R-:W-:-:S02]  /*2f6c0*/  ISETP.GT.AND P3, PT, R0, 0x48, P0 ;  /* 0x000000480000780c */ /* 0x000fc40000764270 */
[C---:B------:R-:W-:Y:S02]  /*2f6d0*/  ISETP.GT.AND P5, PT, R0.reuse, 0x48, P1 ;  /* 0x000000480000780c */ /* 0x040fe40000fa4270 */
[----:B------:R-:W-:Y:S01]  /*2f6e0*/  ISETP.GT.AND P2, PT, R0, 0x49, P1 ;  /* 0x000000490000780c */ /* 0x000fe20000f44270 */
[----:B0-----:R-:W-:Y:S01]  /*2f6f0*/  @P4 IMAD.MOV.U32 R6, RZ, RZ, R8 ;  /* 0x000000ffff064224 */ /* 0x001fe200078e0008 */
[----:B------:R-:W-:Y:S01]  /*2f700*/  @P4 MOV R7, R9 ;  /* 0x0000000900074202 */ /* 0x000fe20000000f00 */
[-C--:B------:R-:W-:Y:S01]  /*2f710*/  FMUL R13, R60, R2.reuse ;  /* 0x000000023c0d7220 */ /* 0x080fe20000400000 */
[----:B------:R-:W-:-:S03]  /*2f720*/  FMUL R3, R62, R2 ;  /* 0x000000023e037220 */ /* 0x000fc60000400000 */
[----:B------:R0:W-:Y:S01]  /*2f730*/  @P4 STG.E desc[UR44][R6.64+0x104], R59 ;  /* 0x0001043b06004986 */ /* 0x0001e2000c10192c */
[----:B------:R-:W-:Y:S02]  /*2f740*/  ISETP.GT.AND P4, PT, R0, 0x49, P0 ;  /* 0x000000490000780c */ /* 0x000fe40000784270 */
[----:B------:R-:W-:Y:S02]  /*2f750*/  F2FP.TF32.F32.PACK_B R13, R13 ;  /* 0x0000000dff0d723e */ /* 0x000fe400024050ff */
        /* <DEDUP_REMOVED lines=17> */
[----:B------:R-:W-:Y:S02]  /*2f870*/  F2FP.TF32.F32.PACK_B R65, R65 ;  /* 0x00000041ff41723e */ /* 0x000fe400024050ff */
[----:B------:R-:W-:Y:S01]  /*2f880*/  F2FP.TF32.F32.PACK_B R13, R13 ;  /* 0x0000000dff0d723e */ /* 0x000fe200024050ff */
[----:B------:R-:W-:Y:S01]  /*2f890*/  @P5 STG.E desc[UR44][R4.64+0x140], R11 ;  /* 0x0001400b04005986 */ /* 0x000fe2000c10192c */
[----:B0-----:R-:W-:Y:S01]  /*2f8a0*/  @P3 IMAD.MOV.U32 R6, RZ, RZ, R8 ;  /* 0x000000ffff063224 */ /* 0x001fe200078e0008 */
[----:B------:R-:W-:-:S02]  /*2f8b0*/  @P3 MOV R7, R9 ;  /* 0x0000000900073202 */ /* 0x000fc40000000f00 */
        /* <DEDUP_REMOVED lines=122> */
[----:B------:R-:W-:Y:S01]  /*30060*/  FMUL R95, R95, R2 ;  /* 0x000000025f5f7220 */ /* 0x000fe20000400000 */
        /* <DEDUP_REMOVED lines=15> */
[----:B------:R-:W-:Y:S01]  /*30160*/  ISETP.GT.AND P4, PT, R0, 0x91, P0 ;  /* 0x000000910000780c */ /* 0x000fe20000784270 */
[-C--:B------:R-:W-:Y:S01]  /*30170*/  FMUL R3, R98, R2.reuse ;  /* 0x0000000262037220 */ /* 0x080fe20000400000 */
        /* <DEDUP_REMOVED lines=153> */
[-C--:B------:R-:W-:Y:S01]  /*30b10*/  FMUL R129, R129, R2.reuse ;  /* 0x0000000281817220 */ /* 0x080fe20000400000 */
        /* <DEDUP_REMOVED lines=14> */
[C---:B------:R-:W-:Y:S01]  /*30c00*/  ISETP.GT.AND P2, PT, R0.reuse, 0xd9, P1 ;  /* 0x000000d90000780c */ /* 0x040fe20000f44270 */
[-C--:B------:R-:W-:Y:S01]  /*30c10*/  FMUL R133, R133, R2.reuse ;  /* 0x0000000285857220 */ /* 0x080fe20000400000 */
[----:B------:R-:W-:Y:S01]  /*30c20*/  F2FP.TF32.F32.PACK_B R131, R131 ;  /* 0x00000083ff83723e */ /* 0x000fe200024050ff */
[----:B------:R0:W-:Y:S01]  /*30c30*/  @P3 STG.E desc[UR44][R6.64+0x340], R11 ;  /* 0x0003400b06003986 */ /* 0x0001e2000c10192c */
[C---:B------:R-:W-:Y:S02]  /*30c40*/  ISETP.GT.AND P3, PT, R0.reuse, 0xd8, P0 ;  /* 0x000000d80000780c */ /* 0x040fe40000764270 */
[----:B------:R-:W-:Y:S01]  /*30c50*/  ISETP.GT.AND P5, PT, R0, 0xd8, P1 ;  /* 0x000000d80000780c */ /* 0x000fe20000fa4270 */
[-C--:B------:R-:W-:Y:S01]  /*30c60*/  FMUL R13, R132, R2.reuse ;  /* 0x00000002840d7220 */ /* 0x080fe20000400000 */
[----:B------:R-:W-:Y:S01]  /*30c70*/  F2FP.TF32.F32.PACK_B R133, R133 ;  /* 0x00000085ff85723e */ /* 0x000fe200024050ff */
[----:B0-----:R-:W-:Y:S01]  /*30c80*/  @P4 IMAD.MOV.U32 R6, RZ, RZ, R8 ;  /* 0x000000ffff064224 */ /* 0x001fe200078e0008 */
[----:B------:R-:W-:Y:S01]  /*30c90*/  @P4 MOV R7, R9 ;  /* 0x0000000900074202 */ /* 0x000fe20000000f00 */
[----:B------:R-:W-:-:S04]  /*30ca0*/  FMUL R3, R134, R2 ;  /* 0x0000000286037220 */ /* 0x000fc80000400000 */
[----:B------:R0:W-:Y:S01]  /*30cb0*/  @P4 STG.E desc[UR44][R6.64+0x344], R131 ;  /* 0x0003448306004986 */ /* 0x0001e2000c10192c */
[C---:B------:R-:W-:Y:S02]  /*30cc0*/  ISETP.GT.AND P4, PT, R0.reuse, 0xd9, P0 ;  /* 0x000000d90000780c */ /* 0x040fe40000784270 */
[----:B------:R-:W-:Y:S01]  /*30cd0*/  F2FP.TF32.F32.PACK_B R13, R13 ;  /* 0x0000000dff0d723e */ /* 0x000fe200024050ff */
[----:B------:R-:W-:Y:S01]  /*30ce0*/  @P2 STG.E desc[UR44][R4.64+0x364], R133 ;  /* 0x0003648504002986 */ /* 0x000fe2000c10192c */
[----:B------:R-:W-:Y:S01]  /*30cf0*/  ISETP.GT.AND P2, PT, R0, 0xe1, P1 ;  /* 0x000000e10000780c */ /* 0x000fe20000f44270 */
[-C--:B------:R-:W-:Y:S01]  /*30d00*/  FMUL R135, R135, R2.reuse ;  /* 0x0000000287877220 */ /* 0x080fe20000400000 */
[----:B------:R-:W-:Y:S01]  /*30d10*/  F2FP.TF32.F32.PACK_B R3, R3 ;  /* 0x00000003ff03723e */ /* 0x000fe200024050ff */
[----:B------:R-:W-:Y:S01]  /*30d20*/  FMUL R137, R137, R2 ;  /* 0x0000000289897220 */ /* 0x000fe20000400000 */
[----:B0-----:R-:W-:Y:S01]  /*30d30*/  @P3 IMAD.MOV.U32 R6, RZ, RZ, R8 ;  /* 0x000000ffff063224 */ /* 0x001fe200078e0008 */
[----:B------:R-:W-:Y:S01]  /*30d40*/  @P3 MOV R7, R9 ;  /* 0x0000000900073202 */ /* 0x000fe20000000f00 */
[----:B------:R-:W-:Y:S01]  /*30d50*/  @P5 STG.E desc[UR44][R4.64+0x360], R13 ;  /* 0x0003600d04005986 */ /* 0x000fe2000c10192c */
[----:B------:R-:W-:-:S03]  /*30d60*/  F2FP.TF32.F32.PACK_B R135, R135 ;  /* 0x00000087ff87723e */ /* 0x000fc600024050ff */
[----:B------:R0:W-:Y:S01]  /*30d70*/  @P3 STG.E desc[UR44][R6.64+0x360], R3 ;  /* 0x0003600306003986 */ /* 0x0001e2000c10192c */
[----:B------:R-:W-:Y:S02]  /*30d80*/  F2FP.TF32.F32.PACK_B R137, R137 ;  /* 0x00000089ff89723e */ /* 0x000fe400024050ff */
[C---:B------:R-:W-:Y:S02]  /*30d90*/  ISETP.GT.AND P3, PT, R0.reuse, 0xe0, P0 ;  /* 0x000000e00000780c */ /* 0x040fe40000764270 */
[----:B------:R-:W-:Y:S01]  /*30da0*/  ISETP.GT.AND P5, PT, R0, 0xe0, P1 ;  /* 0x000000e00000780c */ /* 0x000fe20000fa4270 */
[----:B0-----:R-:W-:Y:S01]  /*30db0*/  @P4 IMAD.MOV.U32 R6, RZ, RZ, R8 ;  /* 0x000000ffff064224 */ /* 0x001fe200078e0008 */
[----:B------:R-:W-:Y:S01]  /*30dc0*/  @P4 MOV R7, R9 ;  /* 0x0000000900074202 */ /* 0x000fe20000000f00 */
[----:B------:R-:W-:-:S04]  /*30dd0*/  FMUL R11, R136, R2 ;  /* 0x00000002880b7220 */ /* 0x000fc80000400000 */
[----:B------:R0:W-:Y:S01]  /*30de0*/  @P4 STG.E desc[UR44][R6.64+0x364], R135 ;  /* 0x0003648706004986 */ /* 0x0001e2000c10192c */
[----:B------:R-:W-:-:S03]  /*30df0*/  FMUL R13, R138, R2 ;  /* 0x000000028a0d7220 */ /* 0x000fc60000400000 */
[----:B------:R-:W-:Y:S01]  /*30e00*/  @P2 STG.E desc[UR44][R4.64+0x384], R137 ;  /* 0x0003848904002986 */ /* 0x000fe2000c10192c */
[C---:B------:R-:W-:Y:S02]  /*30e10*/  ISETP.GT.AND P2, PT, R0.reuse, 0xe1, P0 ;  /* 0x000000e10000780c */ /* 0x040fe40000744270 */
[----:B------:R-:W-:Y:S01]  /*30e20*/  F2FP.TF32.F32.PACK_B R11, R11 ;  /* 0x0000000bff0b723e */ /* 0x000fe200024050ff */
[-C--:B------:R-:W-:Y:S01]  /*30e30*/  FMUL R139, R139, R2.reuse ;  /* 0x000000028b8b7220 */ /* 0x080fe20000400000 */
[----:B------:R-:W-:Y:S01]  /*30e40*/  F2FP.TF32.F32.PACK_B R13, R13 ;  /* 0x0000000dff0d723e */ /* 0x000fe200024050ff */
[--C-:B0-----:R-:W-:Y:S01]  /*30e50*/  @P3 IMAD.MOV.U32 R6, RZ, RZ, R8.reuse ;  /* 0x000000ffff063224 */ /* 0x101fe200078e0008 */
[----:B------:R-:W-:Y:S01]  /*30e60*/  @P3 MOV R7, R9 ;  /* 0x0000000900073202 */ /* 0x000fe20000000f00 */
[----:B------:R-:W-:Y:S01]  /*30e70*/  @P5 STG.E desc[UR44][R4.64+0x380], R11 ;  /* 0x0003800b04005986 */ /* 0x000fe2000c10192c */
[----:B------:R-:W-:Y:S01]  /*30e80*/  ISETP.GT.AND P4, PT, R0, 0xe8, P1 ;  /* 0x000000e80000780c */ /* 0x000fe20000f84270 */
[----:B------:R-:W-:Y:S01]  /*30e90*/  FMUL R3, R140, R2 ;  /* 0x000000028c037220 */ /* 0x000fe20000400000 */
[----:B------:R-:W-:Y:S01]  /*30ea0*/  F2FP.TF32.F32.PACK_B R139, R139 ;  /* 0x0000008bff8b723e */ /* 0x000fe200024050ff */
[----:B------:R0:W-:Y:S03]  /*30eb0*/  @P3 STG.E desc[UR44][R6.64+0x380], R13 ;  /* 0x0003800d06003986 */ /* 0x0001e6000c10192c */
[----:B------:R-:W-:Y:S01]  /*30ec0*/  F2FP.TF32.F32.PACK_B R3, R3 ;  /* 0x00000003ff03723e */ /* 0x000fe200024050ff */
[----:B0-----:R-:W-:Y:S01]  /*30ed0*/  @P2 IMAD.MOV.U32 R6, RZ, RZ, R8 ;  /* 0x000000ffff062224 */ /* 0x001fe200078e0008 */
[----:B------:R-:W-:-:S05]  /*30ee0*/  @P2 MOV R7, R9 ;  /* 0x0000000900072202 */ /* 0x000fca0000000f00 */
[----:B------:R0:W-:Y:S01]  /*30ef0*/  @P2 STG.E desc[UR44][R6.64+0x384], R139 ;  /* 0x0003848b06002986 */ /* 0x0001e2000c10192c */
[C---:B------:R-:W-:Y:S02]  /*30f00*/  ISETP.GT.AND P2, PT, R0.reuse, 0xe8, P0 ;  /* 0x000000e80000780c */ /* 0x040fe40000744270 */
[C---:B------:R-:W-:Y:S01]  /*30f10*/  ISETP.GT.AND P5, PT, R0.reuse, 0xe9, P1 ;  /* 0x000000e90000780c */ /* 0x040fe20000fa4270 */
[----:B------:R-:W-:Y:S01]  /*30f20*/  @P4 STG.E desc[UR44][R4.64+0x3a0], R3 ;  /* 0x0003a00304004986 */ /* 0x000fe2000c10192c */
[----:B------:R-:W-:Y:S01]  /*30f30*/  ISETP.GT.AND P4, PT, R0, 0xe9, P0 ;  /* 0x000000e90000780c */ /* 0x000fe20000784270 */
[-C--:B------:R-:W-:Y:S01]  /*30f40*/  FMUL R141, R141, R2.reuse ;  /* 0x000000028d8d7220 */ /* 0x080fe20000400000 */
[-C--:B------:R-:W-:Y:S01]  /*30f50*/  FMUL R11, R142, R2.reuse ;  /* 0x000000028e0b7220 */ /* 0x080fe20000400000 */
[----:B------:R-:W-:-:S03]  /*30f60*/  FMUL R143, R143, R2 ;  /* 0x000000028f8f7220 */ /* 0x000fc60000400000 */
[----:B------:R-:W-:Y:S02]  /*30f70*/  F2FP.TF32.F32.PACK_B R141, R141 ;  /* 0x0000008dff8d723e */ /* 0x000fe400024050ff */
[----:B------:R-:W-:Y:S01]  /*30f80*/  F2FP.TF32.F32.PACK_B R11, R11 ;  /* 0x0000000bff0b723e */ /* 0x000fe200024050ff */
[----:B0-----:R-:W-:Y:S01]  /*30f90*/  @P2 IMAD.MOV.U32 R6, RZ, RZ, R8 ;  /* 0x000000ffff062224 */ /* 0x001fe200078e0008 */
[----:B------:R-:W-:Y:S01]  /*30fa0*/  @P2 MOV R7, R9 ;  /* 0x0000000900072202 */ /* 0x000fe20000000f00 */
[----:B------:R-:W-:Y:S01]  /*30fb0*/  @P5 STG.E desc[UR44][R4.64+0x3a4], R141 ;  /* 0x0003a48d04005986 */ /* 0x000fe2000c10192c */
[----:B------:R-:W-:Y:S01]  /*30fc0*/  ISETP.GT.AND P3, PT, R0, 0xf0, P1 ;  /* 0x000000f00000780c */ /* 0x000fe20000f64270 */
[----:B------:R-:W-:Y:S01]  /*30fd0*/  FMUL R15, R144, R2 ;  /* 0x00000002900f7220 */ /* 0x000fe20000400000 */
[----:B------:R-:W-:Y:S01]  /*30fe0*/  ISETP.GT.AND P5, PT, R0, 0xf1, P1 ;  /* 0x000000f10000780c */ /* 0x000fe20000fa4270 */
[----:B------:R0:W-:Y:S01]  /*30ff0*/  @P2 STG.E desc[UR44][R6.64+0x3a0], R11 ;  /* 0x0003a00b06002986 */ /* 0x0001e2000c10192c */
[----:B------:R-:W-:-:S02]  /*31000*/  F2FP.TF32.F32.PACK_B R143, R143 ;  /* 0x0000008fff8f723e */ /* 0x000fc400024050ff */
[----:B------:R-:W-:Y:S01]  /*31010*/  ISETP.GT.AND P2, PT, R0, 0xf0, P0 ;  /* 0x000000f00000780c */ /* 0x000fe20000744270 */
[-C--:B------:R-:W-:Y:S01]  /*31020*/  FMUL R145, R145, R2.reuse ;  /* 0x0000000291917220 */ /* 0x080fe20000400000 */
[----:B------:R-:W-:Y:S01]  /*31030*/  F2FP.TF32.F32.PACK_B R15, R15 ;  /* 0x0000000fff0f723e */ /* 0x000fe200024050ff */
[----:B0-----:R-:W-:Y:S01]  /*31040*/  @P4 IMAD.MOV.U32 R6, RZ, RZ, R8 ;  /* 0x000000ffff064224 */ /* 0x001fe200078e0008 */
[----:B------:R-:W-:Y:S01]  /*31050*/  @P4 MOV R7, R9 ;  /* 0x0000000900074202 */ /* 0x000fe20000000f00 */
[----:B--2---:R-:W-:Y:S01]  /*31060*/  FMUL R13, R146, R2 ;  /* 0x00000002920d7220 */ /* 0x004fe20000400000 */
[----:B------:R-:W-:-:S03]  /*31070*/  F2FP.TF32.F32.PACK_B R145, R145 ;  /* 0x00000091ff91723e */ /* 0x000fc600024050ff */
[----:B------:R0:W-:Y:S01]  /*31080*/  @P4 STG.E desc[UR44][R6.64+0x3a4], R143 ;  /* 0x0003a48f06004986 */ /* 0x0001e2000c10192c */
[----:B------:R-:W-:-:S03]  /*31090*/  ISETP.GT.AND P4, PT, R0, 0xf1, P0 ;  /* 0x000000f10000780c */ /* 0x000fc60000784270 */
[----:B------:R-:W-:Y:S01]  /*310a0*/  @P3 STG.E desc[UR44][R4.64+0x3c0], R15 ;  /* 0x0003c00f04003986 */ /* 0x000fe2000c10192c */
[C---:B------:R-:W-:Y:S02]  /*310b0*/  ISETP.GT.AND P3, PT, R0.reuse, 0xf8, P1 ;  /* 0x000000f80000780c */ /* 0x040fe40000f64270 */
[C---:B------:R-:W-:Y:S01]  /*310c0*/  ISETP.GT.AND P1, PT, R0.reuse, 0xf9, P1 ;  /* 0x000000f90000780c */ /* 0x040fe20000f24270 */
[----:B------:R-:W-:Y:S01]  /*310d0*/  @P5 STG.E desc[UR44][R4.64+0x3c4], R145 ;  /* 0x0003c49104005986 */ /* 0x000fe2000c10192c */
[----:B------:R-:W-:Y:S01]  /*310e0*/  F2FP.TF32.F32.PACK_B R13, R13 ;  /* 0x0000000dff0d723e */ /* 0x000fe200024050ff */
[-C--:B---3--:R-:W-:Y:S01]  /*310f0*/  FMUL R147, R147, R2.reuse ;  /* 0x0000000293937220 */ /* 0x088fe20000400000 */
[----:B------:R-:W-:Y:S01]  /*31100*/  ISETP.GT.AND P5, PT, R0, 0xf8, P0 ;  /* 0x000000f80000780c */ /* 0x000fe200007a4270 */
[----:B0-----:R-:W-:Y:S01]  /*31110*/  @P2 IMAD.MOV.U32 R6, RZ, RZ, R8 ;  /* 0x000000ffff062224 */ /* 0x001fe200078e0008 */
[----:B------:R-:W-:Y:S01]  /*31120*/  @P2 MOV R7, R9 ;  /* 0x0000000900072202 */ /* 0x000fe20000000f00 */
[-C--:B----4-:R-:W-:Y:S01]  /*31130*/  FMUL R19, R148, R2.reuse ;  /* 0x0000000294137220 */ /* 0x090fe20000400000 */
[----:B------:R-:W-:Y:S01]  /*31140*/  FMUL R149, R149, R2 ;  /* 0x0000000295957220 */ /* 0x000fe20000400000 */
[----:B------:R-:W-:-:S02]  /*31150*/  ISETP.GT.AND P0, PT, R0, 0xf9, P0 ;  /* 0x000000f90000780c */ /* 0x000fc40000704270 */
[----:B------:R0:W-:Y:S01]  /*31160*/  @P2 STG.E desc[UR44][R6.64+0x3c0], R13 ;  /* 0x0003c00d06002986 */ /* 0x0001e2000c10192c */
[----:B------:R-:W-:Y:S01]  /*31170*/  F2FP.TF32.F32.PACK_B R147, R147 ;  /* 0x00000093ff93723e */ /* 0x000fe200024050ff */
[-C--:B------:R-:W-:Y:S01]  /*31180*/  FMUL R3, R150, R2.reuse ;  /* 0x0000000296037220 */ /* 0x080fe20000400000 */
[----:B------:R-:W-:Y:S02]  /*31190*/  F2FP.TF32.F32.PACK_B R19, R19 ;  /* 0x00000013ff13723e */ /* 0x000fe400024050ff */
[----:B------:R-:W-:Y:S01]  /*311a0*/  F2FP.TF32.F32.PACK_B R149, R149 ;  /* 0x00000095ff95723e */ /* 0x000fe200024050ff */
[----:B------:R-:W-:Y:S01]  /*311b0*/  FMUL R151, R151, R2 ;  /* 0x0000000297977220 */ /* 0x000fe20000400000 */
[----:B0-----:R-:W-:Y:S01]  /*311c0*/  @P4 IMAD.MOV.U32 R6, RZ, RZ, R8 ;  /* 0x000000ffff064224 */ /* 0x001fe200078e0008 */
[----:B------:R-:W-:Y:S02]  /*311d0*/  @P4 MOV R7, R9 ;  /* 0x0000000900074202 */ /* 0x000fe40000000f00 */
[----:B------:R-:W-:-:S03]  /*311e0*/  F2FP.TF32.F32.PACK_B R3, R3 ;  /* 0x00000003ff03723e */ /* 0x000fc600024050ff */
[----:B------:R-:W-:Y:S01]  /*311f0*/  @P4 STG.E desc[UR44][R6.64+0x3c4], R147 ;  /* 0x0003c49306004986 */ /* 0x000fe2000c10192c */
[----:B------:R-:W-:-:S03]  /*31200*/  F2FP.TF32.F32.PACK_B R151, R151 ;  /* 0x00000097ff97723e */ /* 0x000fc600024050ff */
[----:B------:R-:W-:Y:S04]  /*31210*/  @P3 STG.E desc[UR44][R4.64+0x3e0], R19 ;  /* 0x0003e01304003986 */ /* 0x000fe8000c10192c */
[----:B------:R0:W-:Y:S02]  /*31220*/  @P1 STG.E desc[UR44][R4.64+0x3e4], R149 ;  /* 0x0003e49504001986 */ /* 0x0001e4000c10192c */
[----:B0-----:R-:W-:Y:S01]  /*31230*/  @P5 IMAD.MOV.U32 R4, RZ, RZ, R8 ;  /* 0x000000ffff045224 */ /* 0x001fe200078e0008 */
[----:B------:R-:W-:-:S05]  /*31240*/  @P5 MOV R5, R9 ;  /* 0x0000000900055202 */ /* 0x000fca0000000f00 */
[----:B------:R1:W-:Y:S04]  /*31250*/  @P5 STG.E desc[UR44][R4.64+0x3e0], R3 ;  /* 0x0003e00304005986 */ /* 0x0003e8000c10192c */
[----:B------:R1:W-:Y:S02]  /*31260*/  @P0 STG.E desc[UR44][R8.64+0x3e4], R151 ;  /* 0x0003e49708000986 */ /* 0x0003e4000c10192c */
.L_x_542:
[----:B------:R-:W-:Y:S05]  /*31270*/  BSYNC B0 ;  /* 0x0000000000007941 */ /* 0x000fea0003800000 */
.L_x_34:
[----:B01--4-:R-:W4:Y:S04]  /*31280*/  LDL.LU R5, [R1+0x204] ;  /* 0x0002040001057983 */ /* 0x013f280000300800 */
[----:B------:R-:W4:Y:S01]  /*31290*/  LDL.LU R4, [R1+0x208] ;  /* 0x0002080001047983 */ /* 0x000f220000300800 */
[----:B------:R-:W-:Y:S01]  /*312a0*/  ULDC UR4, c[0x0][0xc] ;  /* 0x0000030000047ab9 */ /* 0x000fe20000000800 */
[----:B------:R-:W-:Y:S01]  /*312b0*/  ULDC UR5, c[0x0][0x10] ;  /* 0x0000040000057ab9 */ /* 0x000fe20000000800 */
[----:B-----5:R-:W4:Y:S01]  /*312c0*/  LDC R3, c[0x0][0x14] ;  /* 0x00000500ff037b82 */ /* 0x020f220000000800 */
[----:B------:R-:W-:Y:S01]  /*312d0*/  UIMAD.WIDE.U32 UR4, UR4, UR5, URZ ;  /* 0x00000005040472a5 */ /* 0x000fe2000f8e003f */
[----:B------:R-:W-:Y:S01]  /*312e0*/  PRMT R0, RZ, 0x7610, R0 ;  /* 0x00007610ff007816 */ /* 0x000fe20000000000 */
[----:B------:R-:W-:Y:S01]  /*312f0*/  UMOV UR41, 0xffffffff ;  /* 0xffffffff00297882 */ /* 0x000fe20000000000 */
[----:B------:R-:W-:-:S03]  /*31300*/  UMOV UR42, 0xffffffff ;  /* 0xffffffff002a7882 */ /* 0x000fc60000000000 */
[----:B----4-:R-:W-:-:S04]  /*31310*/  IMAD.WIDE.U32 R4, R3, UR4, R4 ;  /* 0x0000000403047c25 */ /* 0x010fc8000f8e0004 */
[----:B------:R-:W-:Y:S01]  /*31320*/  IMAD R3, R3, UR5, RZ ;  /* 0x0000000503037c24 */ /* 0x000fe2000f8e02ff */
[----:B------:R-:W-:Y:S01]  /*31330*/  MOV R7, R4 ;  /* 0x0000000400077202 */ /* 0x000fe20000000f00 */
[----:B------:R-:W-:Y:S02]  /*31340*/  ULDC.64 UR4, c[0x0][0x650] ;  /* 0x0001940000047ab9 */ /* 0x000fe40000000a00 */
[----:B------:R-:W-:Y:S01]  /*31350*/  IMAD.IADD R6, R5, 0x1, R3 ;  /* 0x0000000105067824 */ /* 0x000fe200078e0203 */
[----:B------:R-:W-:-:S04]  /*31360*/  ISETP.GE.U32.AND P0, PT, R4, UR4, PT ;  /* 0x0000000404007c0c */ /* 0x000fc8000bf06070 */
[----:B------:R0:W-:Y:S01]  /*31370*/  STL [R1+0x204], R6 ;  /* 0x0002040601007387 */ /* 0x0001e20000100800 */
[----:B------:R-:W-:-:S03]  /*31380*/  ISETP.GE.U32.AND.EX P0, PT, R6, UR5, PT, P0 ;  /* 0x0000000506007c0c */ /* 0x000fc6000bf06100 */
[----:B------:R0:W-:Y:S10]  /*31390*/  STL [R1+0x208], R7 ;  /* 0x0002080701007387 */ /* 0x0001f40000100800 */
[----:B0-----:R-:W-:Y:S05]  /*313a0*/  @P0 BRA `(.L_x_543) ;  /* 0x0000000400880947 */ /* 0x001fea0003800000 */
[----:B------:R-:W0:Y:S01]  /*313b0*/  S2UR UR6, SR_CTAID.X ;  /* 0x00000000000679c3 */ /* 0x000e220000002500 */
[----:B------:R-:W-:Y:S01]  /*313c0*/  ULDC.64 UR12, c[0x0][0x628] ;  /* 0x00018a00000c7ab9 */ /* 0x000fe20000000a00 */
[----:B------:R-:W-:Y:S01]  /*313d0*/  ULDC UR4, c[0x0][0x150] ;  /* 0x0000540000047ab9 */ /* 0x000fe20000000800 */
[----:B------:R-:W-:Y:S01]  /*313e0*/  ISETP.NE.U32.AND P0, PT, RZ, UR12, PT ;  /* 0x0000000cff007c0c */ /* 0x000fe2000bf05070 */
[----:B------:R-:W-:Y:S01]  /*313f0*/  ULDC UR15, c[0x0][0x630] ;  /* 0x00018c00000f7ab9 */ /* 0x000fe20000000800 */
[C---:B------:R-:W-:Y:S01]  /*31400*/  R2UR UR16, R7.reuse ;  /* 0x00000000071072ca */ /* 0x040fe200000e0000 */
[----:B------:R-:W-:Y:S01]  /*31410*/  ULDC UR19, c[0x0][0x154] ;  /* 0x0000550000137ab9 */ /* 0x000fe20000000800 */
[----:B------:R-:W-:Y:S01]  /*31420*/  ISETP.NE.AND.EX P0, PT, RZ, UR13, PT, P0 ;  /* 0x0000000dff007c0c */ /* 0x000fe2000bf05300 */
[----:B------:R-:W1:Y:S01]  /*31430*/  S2UR UR18, SR_CTAID.Y ;  /* 0x00000000001279c3 */ /* 0x000e620000002600 */
[----:B------:R-:W-:Y:S02]  /*31440*/  R2UR UR17, R6 ;  /* 0x00000000061172ca */ /* 0x000fe400000e0000 */
[----:B------:R-:W-:-:S02]  /*31450*/  R2UR UR10, R7 ;  /* 0x00000000070a72ca */ /* 0x000fc400000e0000 */
[----:B------:R-:W-:Y:S02]  /*31460*/  R2UR UR11, R6 ;  /* 0x00000000060b72ca */ /* 0x000fe400000e0000 */
[----:B0-----:R-:W-:-:S05]  /*31470*/  I2FP.F32.U32 R0, UR6 ;  /* 0x0000000600007c45 */ /* 0x001fca0008201000 */
[----:B------:R-:W-:-:S04]  /*31480*/  FMUL R0, R0, UR4 ;  /* 0x0000000400007c20 */ /* 0x000fc80008400000 */
[----:B------:R0:W4:Y:S01]  /*31490*/  F2I.U32.TRUNC.NTZ R3, R0 ;  /* 0x0000000000037305 */ /* 0x000122000020f000 */
[----:B-1----:R-:W-:Y:S05]  /*314a0*/  @!P0 BRA `(.L_x_544) ;  /* 0x0000000000308947 */ /* 0x002fea0003800000 */
        /* <DEDUP_REMOVED lines=12> */
.L_x_544:
[----:B------:R-:W-:Y:S01]  /*31570*/  USHF.R.U64 UR42, UR10, UR15, UR11 ;  /* 0x0000000f0a2a7299 */ /* 0x000fe2000800120b */
[----:B0-----:R-:W-:Y:S01]  /*31580*/  I2FP.F32.U32 R0, UR18 ;  /* 0x0000001200007c45 */ /* 0x001fe20008201000 */
[----:B------:R-:W-:Y:S02]  /*31590*/  USHF.R.U32.HI UR4, URZ, UR15, UR11 ;  /* 0x0000000f3f047299 */ /* 0x000fe4000801160b */
[----:B------:R-:W-:Y:S02]  /*315a0*/  UIADD3 UR10, UP0, URZ, -UR42, URZ ;  /* 0x8000002a3f0a7290 */ /* 0x000fe4000ff1e03f */
[----:B------:R-:W-:Y:S01]  /*315b0*/  FMUL R0, R0, UR19 ;  /* 0x0000001300007c20 */ /* 0x000fe20008400000 */
[----:B------:R-:W-:Y:S01]  /*315c0*/  ULDC.64 UR12, c[0x0][0x620] ;  /* 0x00018800000c7ab9 */ /* 0x000fe20000000a00 */
[----:B------:R-:W-:Y:S01]  /*315d0*/  UIADD3.X UR4, URZ, ~UR4, URZ, UP0, !UPT ;  /* 0x800000043f047290 */ /* 0x000fe200087fe43f */
[----:B------:R-:W-:Y:S01]  /*315e0*/  UMOV UR8, UR16 ;  /* 0x0000001000087c82 */ /* 0x000fe20008000000 */
[----:B------:R-:W-:-:S02]  /*315f0*/  UMOV UR9, UR17 ;  /* 0x0000001100097c82 */ /* 0x000fc40008000000 */
[----:B------:R-:W-:Y:S01]  /*31600*/  UIMAD UR4, UR4, UR12, URZ ;  /* 0x0000000c040472a4 */ /* 0x000fe2000f8e023f */
[----:B------:R-:W0:Y:S01]  /*31610*/  F2I.U32.TRUNC.NTZ R0, R0 ;  /* 0x0000000000007305 */ /* 0x000e22000020f000 */
[----:B------:R-:W-:Y:S01]  /*31620*/  UIMAD.WIDE.U32 UR8, UR10, UR12, UR8 ;  /* 0x0000000c0a0872a5 */ /* 0x000fe2000f8e0008 */
[----:B----4-:R-:W-:Y:S01]  /*31630*/  R2UR UR12, R3 ;  /* 0x00000000030c72ca */ /* 0x010fe200000e0000 */
[----:B------:R-:W-:Y:S01]  /*31640*/  UIMAD UR10, UR10, UR13, UR4 ;  /* 0x0000000d0a0a72a4 */ /* 0x000fe2000f8e0204 */
[----:B------:R-:W-:Y:S01]  /*31650*/  ULDC UR11, c[0x0][0x618] ;  /* 0x00018600000b7ab9 */ /* 0x000fe20000000800 */
[----:B------:R-:W-:Y:S02]  /*31660*/  ULDC UR21, c[0x0][0x658] ;  /* 0x0001960000157ab9 */ /* 0x000fe40000000800 */
[----:B------:R-:W-:Y:S01]  /*31670*/  UIADD3 UR9, UR9, UR10, URZ ;  /* 0x0000000a09097290 */ /* 0x000fe2000fffe03f */
[----:B------:R-:W-:Y:S01]  /*31680*/  UMOV UR15, 0xffffffff ;  /* 0xffffffff000f7882 */ /* 0x000fe20000000000 */
[----:B------:R-:W-:Y:S01]  /*31690*/  ULDC.64 UR4, c[0x0][0x640] ;  /* 0x0001900000047ab9 */ /* 0x000fe20000000a00 */
[----:B------:R-:W-:Y:S01]  /*316a0*/  USHF.L.U32 UR15, UR15, UR21, URZ ;  /* 0x000000150f0f7299 */ /* 0x000fe2000800063f */
[----:B------:R-:W-:Y:S01]  /*316b0*/  ISETP.NE.U32.AND P0, PT, RZ, UR4, PT ;  /* 0x00000004ff007c0c */ /* 0x000fe2000bf05070 */
[----:B------:R-:W-:-:S02]  /*316c0*/  USHF.R.U64 UR16, UR8, UR11, UR9 ;  /* 0x0000000b08107299 */ /* 0x000fc40008001209 */
[----:B------:R-:W-:Y:S01]  /*316d0*/  USHF.R.U32.HI UR8, URZ, UR11, UR9 ;  /* 0x0000000b3f087299 */ /* 0x000fe20008011609 */
[----:B0-----:R-:W-:Y:S01]  /*316e0*/  R2UR UR14, R0 ;  /* 0x00000000000e72ca */ /* 0x001fe200000e0000 */
[----:B------:R-:W-:Y:S01]  /*316f0*/  ULDC UR17, c[0x0][0x608] ;  /* 0x0001820000117ab9 */ /* 0x000fe20000000800 */
[----:B------:R-:W-:Y:S01]  /*31700*/  ULOP3.LUT UR40, URZ, UR15, URZ, 0x33, !UPT ;  /* 0x0000000f3f287292 */ /* 0x000fe2000f8e333f */
[----:B------:R-:W-:Y:S01]  /*31710*/  ISETP.NE.AND.EX P0, PT, RZ, UR5, PT, P0 ;  /* 0x00000005ff007c0c */ /* 0x000fe2000bf05300 */
[----:B------:R-:W-:Y:S02]  /*31720*/  USHF.R.U64 UR15, UR16, UR17, UR8 ;  /* 0x00000011100f7299 */ /* 0x000fe40008001208 */
[----:B------:R-:W-:Y:S02]  /*31730*/  USHF.R.U32.HI UR8, URZ, UR17, UR8 ;  /* 0x000000113f087299 */ /* 0x000fe40008011608 */
[----:B------:R-:W-:Y:S02]  /*31740*/  UIADD3 UR12, -UR12, URZ, URZ ;  /* 0x0000003f0c0c7290 */ /* 0x000fe4000fffe13f */
[----:B------:R-:W-:Y:S01]  /*31750*/  USHF.R.U64 UR17, UR15, UR21, UR8 ;  /* 0x000000150f117299 */ /* 0x000fe20008001208 */
[----:B------:R-:W-:Y:S01]  /*31760*/  UMOV UR19, 0x1 ;  /* 0x0000000100137882 */ /* 0x000fe20000000000 */
[----:B------:R-:W-:Y:S01]  /*31770*/  ULDC UR13, c[0x0][0x144] ;  /* 0x00005100000d7ab9 */ /* 0x000fe20000000800 */
[----:B------:R-:W-:Y:S01]  /*31780*/  ULDC UR7, c[0x0][0x600] ;  /* 0x0001800000077ab9 */ /* 0x000fe20000000800 */
[----:B------:R-:W-:-:S02]  /*31790*/  USHF.L.U32 UR24, UR19, UR21, URZ ;  /* 0x0000001513187299 */ /* 0x000fc4000800063f */
[----:B------:R-:W-:Y:S02]  /*317a0*/  USHF.R.U32.HI UR8, URZ, UR21, UR8 ;  /* 0x000000153f087299 */ /* 0x000fe40008011608 */
[----:B------:R-:W-:Y:S02]  /*317b0*/  UIMAD UR21, UR13, UR12, UR6 ;  /* 0x0000000c0d1572a4 */ /* 0x000fe4000f8e0206 */
[----:B------:R-:W-:Y:S02]  /*317c0*/  UIADD3 UR20, UR7, -0x1, URZ ;  /* 0xffffffff07147890 */ /* 0x000fe4000fffe03f */
[----:B------:R-:W-:Y:S01]  /*317d0*/  UIADD3 UR19, -UR14, URZ, URZ ;  /* 0x0000003f0e137290 */ /* 0x000fe2000fffe13f */
[----:B------:R-:W-:Y:S01]  /*317e0*/  ULDC UR25, c[0x0][0x148] ;  /* 0x0000520000197ab9 */ /* 0x000fe20000000800 */
[----:B------:R-:W-:Y:S01]  /*317f0*/  ULDC UR22, c[0x0][0x648] ;  /* 0x0001920000167ab9 */ /* 0x000fe20000000800 */
[----:B------:R-:W-:Y:S01]  /*31800*/  ULDC UR23, c[0x0][0x638] ;  /* 0x00018e0000177ab9 */ /* 0x000fe20000000800 */
        /* <DEDUP_REMOVED lines=14> */
.L_x_545:
[----:B------:R-:W-:Y:S01]  /*318f0*/  UISETP.NE.AND UP0, UPT, UR38, URZ, UPT ;  /* 0x0000003f2600728c */ /* 0x000fe2000bf05270 */
[----:B------:R-:W-:Y:S01]  /*31900*/  IMAD.MOV.U32 R0, RZ, RZ, 0x1 ;  /* 0x00000001ff007424 */ /* 0x000fe200078e00ff */
[----:B------:R-:W-:Y:S02]  /*31910*/  USHF.R.U64 UR4, UR6, UR22, UR8 ;  /* 0x0000001606047299 */ /* 0x000fe40008001208 */
[----:B------:R-:W-:Y:S02]  /*31920*/  ULOP3.LUT UR40, UR15, UR40, URZ, 0xc0, !UPT ;  /* 0x000000280f287292 */ /* 0x000fe4000f8ec03f */
[----:B------:R-:W-:Y:S02]  /*31930*/  UIADD3 UR5, -UR4, URZ, URZ ;  /* 0x0000003f04057290 */ /* 0x000fe4000fffe13f */
[----:B------:R-:W-:Y:S02]  /*31940*/  UIMAD UR40, UR24, UR4, UR40 ;  /* 0x00000004182872a4 */ /* 0x000fe4000f8e0228 */
[----:B------:R-:W-:-:S02]  /*31950*/  ULOP3.LUT UR16, UR16, UR20, URZ, 0xc0, !UPT ;  /* 0x0000001410107292 */ /* 0x000fc4000f8ec03f */
[----:B------:R-:W-:Y:S02]  /*31960*/  @UP0 UIMAD UR21, UR25, UR19, UR18 ;  /* 0x00000013191502a4 */ /* 0x000fe4000f8e0212 */
[----:B------:R-:W-:-:S03]  /*31970*/  UIMAD UR4, UR5, UR23, UR17 ;  /* 0x00000017050472a4 */ /* 0x000fc6000f8e0211 */
[----:B------:R-:W-:Y:S01]  /*31980*/  ULDC UR5, c[0x0][0x610] ;  /* 0x0001840000057ab9 */ /* 0x000fe20000000800 */
[----:B------:R-:W-:Y:S02]  /*31990*/  UIMAD UR4, UR4, UR7, UR16 ;  /* 0x00000007040472a4 */ /* 0x000fe4000f8e0210 */
[----:B------:R-:W-:-:S04]  /*319a0*/  UIMAD UR40, UR40, UR5, UR21 ;  /* 0x00000005282872a4 */ /* 0x000fc8000f8e0215 */
[----:B------:R-:W-:Y:S02]  /*319b0*/  USEL UR41, UR4, UR40, !UP0 ;  /* 0x0000002804297287 */ /* 0x000fe4000c000000 */
[----:B------:R-:W-:-:S12]  /*319c0*/  USEL UR40, UR40, UR4, !UP0 ;  /* 0x0000000428287287 */ /* 0x000fd8000c000000 */
.L_x_543:
[----:B------:R-:W-:-:S13]  /*319d0*/  LOP3.LUT P0, RZ, R0, 0xff, RZ, 0xc0, !PT ;  /* 0x000000ff00ff7812 */ /* 0x000fda000780c0ff */
[----:B------:R-:W-:Y:S05]  /*319e0*/  @P0 BRA `(.L_x_546) ;  /* 0xfffffcf8004c0947 */ /* 0x000fea000383ffff */
[----:B------:R-:W-:Y:S05]  /*319f0*/  EXIT ;  /* 0x000000000000794d */ /* 0x000fea0003800000 */
.L_x_7:
[----:B------:R-:W2:Y:S01]  /*31a00*/  LDL R5, [R1+0x208] ;  /* 0x0002080001057983 */ /* 0x000ea20000100800 */
[----:B------:R-:W-:-:S03]  /*31a10*/  ULDC.64 UR4, c[0x0][0x650] ;  /* 0x0001940000047ab9 */ /* 0x000fc60000000a00 */
[----:B------:R-:W3:Y:S01]  /*31a20*/  LDL R4, [R1+0x204] ;  /* 0x0002040001047983 */ /* 0x000ee20000100800 */
[----:B------:R-:W-:Y:S01]  /*31a30*/  PRMT R0, RZ, 0x7610, R0 ;  /* 0x00007610ff007816 */ /* 0x000fe20000000000 */
[----:B------:R-:W-:Y:S01]  /*31a40*/  IMAD.MOV.U32 R2, RZ, RZ, -0x1 ;  /* 0xffffffffff027424 */ /* 0x000fe200078e00ff */
[----:B------:R-:W-:Y:S02]  /*31a50*/  MOV R3, 0xffffffff ;  /* 0xffffffff00037802 */ /* 0x000fe40000000f00 */
[----:B------:R-:W-:Y:S02]  /*31a60*/  MOV R11, 0xffffffff ;  /* 0xffffffff000b7802 */ /* 0x000fe40000000f00 */
[----:B--2---:R-:W-:-:S04]  /*31a70*/  ISETP.GE.U32.AND P0, PT, R5, UR4, PT ;  /* 0x0000000405007c0c */ /* 0x004fc8000bf06070 */
[----:B---3--:R-:W-:-:S13]  /*31a80*/  ISETP.GE.U32.AND.EX P0, PT, R4, UR5, PT, P0 ;  /* 0x0000000504007c0c */ /* 0x008fda000bf06100 */
        /* <DEDUP_REMOVED lines=21> */
.L_x_548:
[----:B------:R-:W-:Y:S01]  /*31be0*/  USHF.R.U64 UR4, UR14, UR19, UR15 ;  /* 0x000000130e047299 */ /* 0x000fe2000800120f */
[----:B------:R-:W-:Y:S01]  /*31bf0*/  R2UR UR7, R4 ;  /* 0x00000000040772ca */ /* 0x000fe200000e0000 */
[----:B------:R-:W-:Y:S02]  /*31c00*/  USHF.R.U32.HI UR5, URZ, UR19, UR15 ;  /* 0x000000133f057299 */ /* 0x000fe4000801160f */
[----:B------:R-:W-:Y:S01]  /*31c10*/  UIADD3 UR13, UP0, URZ, -UR4, URZ ;  /* 0x800000043f0d7290 */ /* 0x000fe2000ff1e03f */
[----:B------:R-:W-:Y:S01]  /*31c20*/  ULDC.64 UR14, c[0x0][0x620] ;  /* 0x00018800000e7ab9 */ /* 0x000fe20000000a00 */
[----:B------:R-:W-:Y:S02]  /*31c30*/  UMOV UR6, UR20 ;  /* 0x0000001400067c82 */ /* 0x000fe40008000000 */
[----:B------:R-:W-:Y:S02]  /*31c40*/  UIADD3.X UR5, URZ, ~UR5, URZ, UP0, !UPT ;  /* 0x800000053f057290 */ /* 0x000fe400087fe43f */
[----:B------:R-:W-:-:S02]  /*31c50*/  UISETP.NE.AND UP1, UPT, UR38, URZ, UPT ;  /* 0x0000003f2600728c */ /* 0x000fc4000bf25270 */
[----:B------:R-:W-:Y:S02]  /*31c60*/  UIMAD UR5, UR5, UR14, URZ ;  /* 0x0000000e050572a4 */ /* 0x000fe4000f8e023f */
[----:B------:R-:W-:Y:S02]  /*31c70*/  UIMAD.WIDE.U32 UR6, UR13, UR14, UR6 ;  /* 0x0000000e0d0672a5 */ /* 0x000fe4000f8e0006 */
[----:B------:R-:W-:Y:S01]  /*31c80*/  UIMAD UR5, UR13, UR15, UR5 ;  /* 0x0000000f0d0572a4 */ /* 0x000fe2000f8e0205 */
[----:B------:R-:W-:Y:S02]  /*31c90*/  ULDC UR14, c[0x0][0x608] ;  /* 0x00018200000e7ab9 */ /* 0x000fe40000000800 */
[----:B------:R-:W-:Y:S01]  /*31ca0*/  ULDC UR13, c[0x0][0x618] ;  /* 0x00018600000d7ab9 */ /* 0x000fe20000000800 */
[----:B------:R-:W-:Y:S01]  /*31cb0*/  UIADD3 UR5, UR7, UR5, URZ ;  /* 0x0000000507057290 */ /* 0x000fe2000fffe03f */
[----:B------:R-:W-:Y:S01]  /*31cc0*/  ULDC UR22, c[0x0][0x658] ;  /* 0x0001960000167ab9 */ /* 0x000fe20000000800 */
[----:B------:R-:W-:-:S02]  /*31cd0*/  @UP1 UIMAD UR8, UR11, UR12, UR10 ;  /* 0x0000000c0b0812a4 */ /* 0x000fc4000f8e020a */
[----:B------:R-:W-:Y:S02]  /*31ce0*/  USHF.R.U64 UR17, UR6, UR13, UR5 ;  /* 0x0000000d06117299 */ /* 0x000fe40008001205 */
[----:B------:R-:W-:Y:S01]  /*31cf0*/  USHF.R.U32.HI UR5, URZ, UR13, UR5 ;  /* 0x0000000d3f057299 */ /* 0x000fe20008011605 */
[----:B------:R-:W-:Y:S01]  /*31d00*/  ULDC.64 UR6, c[0x0][0x640] ;  /* 0x0001900000067ab9 */ /* 0x000fe20000000a00 */
[----:B------:R-:W-:Y:S01]  /*31d10*/  UMOV UR10, 0xffffffff ;  /* 0xffffffff000a7882 */ /* 0x000fe20000000000 */
[----:B------:R-:W-:Y:S01]  /*31d20*/  ISETP.NE.U32.AND P0, PT, RZ, UR6, PT ;  /* 0x00000006ff007c0c */ /* 0x000fe2000bf05070 */
[----:B------:R-:W-:Y:S02]  /*31d30*/  USHF.R.U64 UR18, UR17, UR14, UR5 ;  /* 0x0000000e11127299 */ /* 0x000fe40008001205 */
[----:B------:R-:W-:Y:S01]  /*31d40*/  USHF.R.U32.HI UR5, URZ, UR14, UR5 ;  /* 0x0000000e3f057299 */ /* 0x000fe20008011605 */
[----:B------:R-:W-:Y:S01]  /*31d50*/  ISETP.NE.AND.EX P0, PT, RZ, UR7, PT, P0 ;  /* 0x00000007ff007c0c */ /* 0x000fe2000bf05300 */
[----:B------:R-:W-:-:S02]  /*31d60*/  USHF.L.U32 UR11, UR10, UR22, URZ ;  /* 0x000000160a0b7299 */ /* 0x000fc4000800063f */
[----:B------:R-:W-:Y:S01]  /*31d70*/  USHF.R.U64 UR19, UR18, UR22, UR5 ;  /* 0x0000001612137299 */ /* 0x000fe20008001205 */
[----:B------:R-:W-:Y:S01]  /*31d80*/  ULDC UR20, c[0x0][0x600] ;  /* 0x0001800000147ab9 */ /* 0x000fe20000000800 */
[----:B------:R-:W-:Y:S02]  /*31d90*/  USHF.R.U32.HI UR10, URZ, UR22, UR5 ;  /* 0x000000163f0a7299 */ /* 0x000fe40008011605 */
[----:B------:R-:W-:Y:S02]  /*31da0*/  UIADD3 UR21, UR20, -0x1, URZ ;  /* 0xffffffff14157890 */ /* 0x000fe4000fffe03f */
[----:B------:R-:W-:Y:S01]  /*31db0*/  ULOP3.LUT UR26, URZ, UR11, URZ, 0x33, !UPT ;  /* 0x0000000b3f1a7292 */ /* 0x000fe2000f8e333f */
        /* <DEDUP_REMOVED lines=17> */
.L_x_549:
[----:B------:R-:W-:Y:S01]  /*31ed0*/  USHF.R.U64 UR6, UR5, UR23, UR10 ;  /* 0x0000001705067299 */ /* 0x000fe2000800120a */
[----:B------:R-:W-:Y:S01]  /*31ee0*/  IMAD.MOV.U32 R0, RZ, RZ, 0x1 ;  /* 0x00000001ff007424 */ /* 0x000fe200078e00ff */
[----:B------:R-:W-:Y:S01]  /*31ef0*/  USHF.L.U32 UR25, UR25, UR22, URZ ;  /* 0x0000001619197299 */ /* 0x000fe2000800063f */
[----:B------:R-:W-:Y:S01]  /*31f00*/  MOV R11, UR4 ;  /* 0x00000004000b7c02 */ /* 0x000fe20008000f00 */
[----:B------:R-:W-:Y:S02]  /*31f10*/  ULOP3.LUT UR5, UR18, UR26, URZ, 0xc0, !UPT ;  /* 0x0000001a12057292 */ /* 0x000fe4000f8ec03f */
[----:B------:R-:W-:Y:S02]  /*31f20*/  UIADD3 UR7, -UR6, URZ, URZ ;  /* 0x0000003f06077290 */ /* 0x000fe4000fffe13f */
[----:B------:R-:W-:Y:S02]  /*31f30*/  UIMAD UR6, UR25, UR6, UR5 ;  /* 0x00000006190672a4 */ /* 0x000fe4000f8e0205 */
[----:B------:R-:W-:-:S02]  /*31f40*/  ULOP3.LUT UR17, UR17, UR21, URZ, 0xc0, !UPT ;  /* 0x0000001511117292 */ /* 0x000fc4000f8ec03f */
[----:B------:R-:W-:Y:S02]  /*31f50*/  UIMAD UR5, UR7, UR24, UR19 ;  /* 0x00000018070572a4 */ /* 0x000fe4000f8e0213 */
[----:B------:R-:W-:Y:S01]  /*31f60*/  UISETP.NE.AND UP0, UPT, UR38, URZ, UPT ;  /* 0x0000003f2600728c */ /* 0x000fe2000bf05270 */
[----:B------:R-:W-:Y:S01]  /*31f70*/  ULDC UR7, c[0x0][0x610] ;  /* 0x0001840000077ab9 */ /* 0x000fe20000000800 */
[----:B------:R-:W-:Y:S02]  /*31f80*/  UIMAD UR5, UR5, UR20, UR17 ;  /* 0x00000014050572a4 */ /* 0x000fe4000f8e0211 */
[----:B------:R-:W-:-:S04]  /*31f90*/  UIMAD UR8, UR6, UR7, UR8 ;  /* 0x00000007060872a4 */ /* 0x000fc8000f8e0208 */
[----:B------:R-:W-:Y:S02]  /*31fa0*/  USEL UR6, UR5, UR8, !UP0 ;  /* 0x0000000805067287 */ /* 0x000fe4000c000000 */
[----:B------:R-:W-:-:S04]  /*31fb0*/  USEL UR8, UR8, UR5, !UP0 ;  /* 0x0000000508087287 */ /* 0x000fc8000c000000 */
[----:B------:R-:W-:Y:S02]  /*31fc0*/  IMAD.U32 R2, RZ, RZ, UR6 ;  /* 0x00000006ff027e24 */ /* 0x000fe4000f8e00ff */
[----:B------:R-:W-:-:S07]  /*31fd0*/  MOV R3, UR8 ;  /* 0x0000000800037c02 */ /* 0x000fce0008000f00 */
.L_x_547:
[----:B------:R-:W-:-:S08]  /*31fe0*/  NOP ;  /* 0x0000000000007918 */ /* 0x000fd00000000000 */
[----:B0-----:R-:W0:-:S00]  /*31ff0*/  USETMAXREG.DEALLOC.CTAPOOL 0x18 ;  /* 0x00000018000079c8 */ /* 0x001e0000080e0500 */
[----:B------:R-:W-:-:S13]  /*32000*/  ISETP.NE.AND P0, PT, RZ, UR9, PT ;  /* 0x00000009ff007c0c */ /* 0x000fda000bf05270 */
[----:B------:R-:W-:Y:S05]  /*32010*/  @P0 EXIT ;  /* 0x000000000000094d */ /* 0x000fea0003800000 */
[----:B0-----:R-:W-:Y:S01]  /*32020*/  LOP3.LUT P0, RZ, R0, 0xff, RZ, 0xc0, !PT ;  /* 0x000000ff00ff7812 */ /* 0x001fe2000780c0ff */
[----:B------:R-:W-:Y:S01]  /*32030*/  IMAD.MOV.U32 R0, RZ, RZ, 0x1 ;  /* 0x00000001ff007424 */ /* 0x000fe200078e00ff */
[----:B------:R-:W-:-:S11]  /*32040*/  MOV R6, RZ ;  /* 0x000000ff00067202 */ /* 0x000fd60000000f00 */
[----:B------:R-:W-:Y:S05]  /*32050*/  @!P0 BRA `(.L_x_550) ;  /* 0x0000000c00f48947 */ /* 0x000fea0003800000 */
[----:B------:R-:W0:Y:S01]  /*32060*/  LDC R0, c[0x0][0x28c] ;  /* 0x0000a300ff007b82 */ /* 0x000e220000000800 */
[----:B------:R-:W-:Y:S01]  /*32070*/  ULDC UR13, c[0x0][0x658] ;  /* 0x00019600000d7ab9 */ /* 0x000fe20000000800 */
[----:B------:R-:W-:Y:S01]  /*32080*/  UMOV UR5, 0xffffffff ;  /* 0xffffffff00057882 */ /* 0x000fe20000000000 */
[----:B------:R-:W-:Y:S01]  /*32090*/  ULDC UR4, c[0x0][0xc] ;  /* 0x0000030000047ab9 */ /* 0x000fe20000000800 */
[----:B------:R-:W-:Y:S01]  /*320a0*/  USHF.L.U32 UR29, UR5, UR13, URZ ;  /* 0x0000000d051d7299 */ /* 0x000fe2000800063f */
[----:B------:R-:W-:Y:S01]  /*320b0*/  BSSY B0, `(.L_x_550) ;  /* 0x00000f7000007945 */ /* 0x000fe20003800000 */
[----:B------:R-:W-:Y:S01]  /*320c0*/  UMOV UR6, 0x1 ;  /* 0x0000000100067882 */ /* 0x000fe20000000000 */
[----:B------:R-:W-:Y:S01]  /*320d0*/  ULDC UR5, c[0x0][0x10] ;  /* 0x0000040000057ab9 */ /* 0x000fe20000000800 */
[----:B------:R-:W1:Y:S01]  /*320e0*/  S2UR UR7, SR_CgaCtaId ;  /* 0x00000000000779c3 */ /* 0x000e620000008800 */
[----:B------:R-:W-:Y:S01]  /*320f0*/  UIMAD.WIDE.U32 UR4, UR4, UR5, URZ ;  /* 0x00000005040472a5 */ /* 0x000fe2000f8e003f */
[----:B------:R-:W-:Y:S01]  /*32100*/  MOV R10, 0x1 ;  /* 0x00000001000a7802 */ /* 0x000fe20000000f00 */
[----:B------:R-:W-:Y:S01]  /*32110*/  USHF.L.U32 UR13, UR6, UR13, URZ ;  /* 0x0000000d060d7299 */ /* 0x000fe2000800063f */
[----:B------:R-:W-:Y:S01]  /*32120*/  MOV R6, RZ ;  /* 0x000000ff00067202 */ /* 0x000fe20000000f00 */
[----:B------:R-:W-:Y:S01]  /*32130*/  ULDC UR21, c[0x0][0x600] ;  /* 0x0001800000157ab9 */ /* 0x000fe20000000800 */
[----:B------:R-:W-:Y:S01]  /*32140*/  ULDC UR6, c[0x0][0x14] ;  /* 0x0000050000067ab9 */ /* 0x000fe20000000800 */
[----:B------:R-:W-:-:S02]  /*32150*/  ULOP3.LUT UR45, UR37, 0x2, URZ, 0xfc, !UPT ;  /* 0x00000002252d7892 */ /* 0x000fc4000f8efc3f */
[----:B------:R-:W-:Y:S02]  /*32160*/  UIMAD.WIDE.U32 UR22, UR4, UR6, URZ ;  /* 0x00000006041672a5 */ /* 0x000fe4000f8e003f */
[----:B------:R-:W-:Y:S02]  /*32170*/  UIMAD UR39, UR5, UR6, URZ ;  /* 0x00000006052772a4 */ /* 0x000fe4000f8e023f */
[----:B------:R-:W-:Y:S02]  /*32180*/  UIADD3 UR21, UR21, -0x1, URZ ;  /* 0xffffffff15157890 */ /* 0x000fe4000fffe03f */
[----:B------:R-:W-:Y:S01]  /*32190*/  ULOP3.LUT UR29, URZ, UR29, URZ, 0x33, !UPT ;  /* 0x0000001d3f1d7292 */ /* 0x000fe2000f8e333f */
[----:B0-----:R-:W-:Y:S01]  /*321a0*/  VIADD R0, R0, 0x7f ;  /* 0x0000007f00007836 */ /* 0x001fe20000000000 */
[----:B------:R-:W-:Y:S01]  /*321b0*/  UIADD3 UR39, UR23, UR39, URZ ;  /* 0x0000002717277290 */ /* 0x000fe2000fffe03f */
[----:B------:R-:W-:-:S03]  /*321c0*/  ULDC.64 UR14, c[0x0][0x198] ;  /* 0x00006600000e7ab9 */ /* 0x000fc60000000a00 */
[----:B------:R-:W-:Y:S01]  /*321d0*/  SHF.R.S32.HI R5, RZ, 0x1f, R0 ;  /* 0x0000001fff057819 */ /* 0x000fe20000011400 */
[----:B-1----:R-:W-:-:S03]  /*321e0*/  IMAD.U32 R8, RZ, RZ, UR7 ;  /* 0x00000007ff087e24 */ /* 0x002fc6000f8e00ff */
[----:B------:R-:W-:Y:S01]  /*321f0*/  LEA.HI R5, R5, R0, RZ, 0x7 ;  /* 0x0000000005057211 */ /* 0x000fe200078f38ff */
[----:B------:R-:W-:-:S03]  /*32200*/  IMAD.MOV.U32 R0, RZ, RZ, 0x1 ;  /* 0x00000001ff007424 */ /* 0x000fc600078e00ff */
[----:B------:R-:W-:-:S04]  /*32210*/  SHF.R.S32.HI R7, RZ, 0x7, R5 ;  /* 0x00000007ff077819 */ /* 0x000fc80000011405 */
[----:B------:R-:W-:-:S07]  /*32220*/  IADD3 R16, R7, 0x1, RZ ;  /* 0x0000000107107810 */ /* 0x000fce0007ffe0ff */
.L_x_561:
[----:B------:R-:W-:-:S03]  /*32230*/  UMOV UR4, 0xffffffff ;  /* 0xffffffff00047882 */ /* 0x000fc60000000000 */
[----:B------:R-:W-:Y:S05]  /*32240*/  BRA.DIV UR4, `(.L_x_551) ;  /* 0x0000001204407947 */ /* 0x000fea000b800000 */
[----:B------:R-:W-:-:S13]  /*32250*/  ELECT P6, URZ, PT ;  /* 0x00000000003f782f */ /* 0x000fda00038c0000 */
.L_x_571:
[----:B------:R-:W0:Y:S01]  /*32260*/  LDC R4, c[0x0][0x28c] ;  /* 0x0000a300ff047b82 */ /* 0x000e220000000800 */
[----:B------:R-:W-:Y:S01]  /*32270*/  BSSY B1, `(.L_x_552) ;  /* 0x000005f000017945 */ /* 0x000fe20003800000 */
[----:B0-----:R-:W-:-:S13]  /*32280*/  ISETP.LT.OR P6, PT, R4, 0x1, !P6 ;  /* 0x000000010400780c */ /* 0x001fda00077c1670 */
[----:B------:R-:W-:Y:S05]  /*32290*/  @P6 BRA `(.L_x_553) ;  /* 0x0000000400706947 */ /* 0x000fea0003800000 */
[----:B------:R-:W-:Y:S01]  /*322a0*/  IMAD R3, R3, 0x2, R8 ;  /* 0x0000000203037824 */ /* 0x000fe200078e0208 */
[----:B------:R-:W-:Y:S01]  /*322b0*/  SHF.L.U32 R2, R2, 0x8, RZ ;  /* 0x0000000802027819 */ /* 0x000fe200000006ff */
[----:B------:R-:W-:Y:S01]  /*322c0*/  IMAD.MOV.U32 R4, RZ, RZ, R16 ;  /* 0x000000ffff047224 */ /* 0x000fe200078e0010 */
[----:B------:R-:W-:Y:S01]  /*322d0*/  MOV R13, RZ ;  /* 0x000000ff000d7202 */ /* 0x000fe20000000f00 */
[----:B------:R-:W-:Y:S01]  /*322e0*/  IMAD.SHL.U32 R5, R3, 0x80, RZ ;  /* 0x0000008003057824 */ /* 0x000fe200078e00ff */
[----:B------:R-:W-:Y:S01]  /*322f0*/  MOV R3, R0 ;  /* 0x0000000000037202 */ /* 0x000fe20000000f00 */
[----:B------:R-:W-:-:S07]  /*32300*/  IMAD.MOV.U32 R12, RZ, RZ, R6 ;  /* 0x000000ffff0c7224 */ /* 0x000fce00078e0006 */
.L_x_556:
[----:B------:R-:W0:Y:S01]  /*32310*/  S2UR UR4, SR_CgaCtaId ;  /* 0x00000000000479c3 */ /* 0x000e220000008800 */
[----:B------:R-:W-:Y:S02]  /*32320*/  MOV R9, 0x400 ;  /* 0x0000040000097802 */ /* 0x000fe40000000f00 */
[----:B------:R-:W-:Y:S02]  /*32330*/  SHF.L.U32 R14, R3, 0x1f, RZ ;  /* 0x0000001f030e7819 */ /* 0x000fe400000006ff */
[----:B0-----:R-:W-:-:S04]  /*32340*/  MOV R8, UR4 ;  /* 0x0000000400087c02 */ /* 0x001fc80008000f00 */
[----:B------:R-:W-:-:S05]  /*32350*/  LEA R9, R8, R9, 0x18 ;  /* 0x0000000908097211 */ /* 0x000fca00078ec0ff */
[----:B------:R-:W-:-:S04]  /*32360*/  IMAD R15, R12, 0x8, R9 ;  /* 0x000000080c0f7824 */ /* 0x000fc800078e0209 */
[----:B------:R-:W0:Y:S02]  /*32370*/  SYNCS.PHASECHK.TRANS64.TRYWAIT P0, [R15+URZ+0x18], R14 ;  /* 0x0000180e0f0075a7 */ /* 0x000e24000800017f */
[----:B0-----:R-:W-:Y:S05]  /*32380*/  @!P0 BRA `(.L_x_554) ;  /* 0x0000001000108947 */ /* 0x001fea0003800000 */
.L_x_572:
[----:B------:R-:W1:Y:S01]  /*32390*/  S2R R17, SR_TID.X ;  /* 0x0000000000117919 */ /* 0x000e620000002100 */
[----:B------:R-:W-:-:S04]  /*323a0*/  UPRMT UR4, UR45, 0x9910, URZ ;  /* 0x000099102d047896 */ /* 0x000fc8000800003f */
[----:B------:R-:W-:Y:S01]  /*323b0*/  UISETP.NE.AND UP0, UPT, UR4, 0x2, UPT ;  /* 0x000000020400788c */ /* 0x000fe2000bf05270 */
[----:B-1----:R-:W-:-:S13]  /*323c0*/  LOP3.LUT P0, RZ, R17, 0x7f, RZ, 0xc0, !PT ;  /* 0x0000007f11ff7812 */ /* 0x002fda000780c0ff */
[----:B0-----:R-:W0:Y:S02]  /*323d0*/  @!P0 LDC R14, c[0x0][0x500] ;  /* 0x00014000ff0e8b82 */ /* 0x001e240000000800 */
[----:B0-----:R0:W-:Y:S01]  /*323e0*/  @!P0 SYNCS.ARRIVE.TRANS64 RZ, [R15+URZ], R14 ;  /* 0x0000000e0fff89a7 */ /* 0x0011e2000800003f */
[----:B------:R-:W-:-:S13]  /*323f0*/  PLOP3.LUT P0, PT, PT, PT, UP0, 0x80, 0x0 ;  /* 0x000000000000781c */ /* 0x000fda0003f0f008 */
[----:B0-----:R-:W-:Y:S05]  /*32400*/  @P0 BRA `(.L_x_555) ;  /* 0x0000000000040947 */ /* 0x001fea0003800000 */
[----:B------:R-:W-:Y:S01]  /*32410*/  BPT.TRAP 0x1 ;  /* 0x000000040000795c */ /* 0x000fe20000300000 */
.L_x_555:
[----:B------:R-:W-:Y:S01]  /*32420*/  LEA R14, R12, R8, 0x3 ;  /* 0x000000080c0e7211 */ /* 0x000fe200078e18ff */
[----:B------:R-:W-:Y:S01]  /*32430*/  UIADD3 UR30, UP0, UR14, 0xf0, URZ ;  /* 0x000000f00e1e7890 */ /* 0x000fe2000ff1e03f */
[----:B------:R-:W-:Y:S01]  /*32440*/  R2UR UR10, R13 ;  /* 0x000000000d0a72ca */ /* 0x000fe200000e0000 */
[----:B------:R-:W-:Y:S01]  /*32450*/  VIADD R4, R4, 0xffffffff ;  /* 0xffffffff04047836 */ /* 0x000fe20000000000 */
[----:B------:R-:W-:Y:S01]  /*32460*/  R2UR UR9, R15 ;  /* 0x000000000f0972ca */ /* 0x000fe200000e0000 */
[----:B------:R-:W-:Y:S01]  /*32470*/  IMAD.SHL.U32 R14, R14, 0x1000, RZ ;  /* 0x000010000e0e7824 */ /* 0x000fe200078e00ff */
[----:B------:R-:W-:Y:S01]  /*32480*/  R2UR UR11, R5 ;  /* 0x00000000050b72ca */ /* 0x000fe200000e0000 */
[----:B------:R-:W-:Y:S01]  /*32490*/  UIADD3.X UR31, URZ, UR15, URZ, UP0, !UPT ;  /* 0x0000000f3f1f7290 */ /* 0x000fe200087fe43f */
[----:B------:R-:W-:Y:S01]  /*324a0*/  R2UR UR12, R11 ;  /* 0x000000000b0c72ca */ /* 0x000fe200000e0000 */
[----:B------:R-:W-:Y:S01]  /*324b0*/  UIADD3 UR4, UP1, UR14, 0x1f0, URZ ;  /* 0x000001f00e047890 */ /* 0x000fe2000ff3e03f */
[----:B------:R-:W-:Y:S01]  /*324c0*/  LEA R14, R14, R9, 0x2 ;  /* 0x000000090e0e7211 */ /* 0x000fe200078e10ff */
[----:B------:R-:W-:Y:S01]  /*324d0*/  IMAD R9, R12, 0x20000, R9 ;  /* 0x000200000c097824 */ /* 0x000fe200078e0209 */
[----:B------:R-:W-:Y:S01]  /*324e0*/  R2UR UR35, R2 ;  /* 0x00000000022372ca */ /* 0x000fe200000e0000 */
[----:B------:R-:W-:Y:S01]  /*324f0*/  UMOV UR46, 0x30000 ;  /* 0x00030000002e7882 */ /* 0x000fe20000000000 */
[----:B------:R-:W-:Y:S01]  /*32500*/  R2UR UR40, R14 ;  /* 0x000000000e2872ca */ /* 0x000fe200000e0000 */
[----:B------:R-:W-:Y:S01]  /*32510*/  UIADD3 UR58, UR10, 0x20, URZ ;  /* 0x000000200a3a7890 */ /* 0x000fe2000fffe03f */
[----:B------:R-:W-:Y:S01]  /*32520*/  R2UR UR18, R9 ;  /* 0x00000000091272ca */ /* 0x000fe200000e0000 */
[----:B------:R-:W-:Y:S01]  /*32530*/  UIADD3 UR50, UR10, 0x40, URZ ;  /* 0x000000400a327890 */ /* 0x000fe2000fffe03f */
[----:B------:R-:W-:Y:S01]  /*32540*/  ISETP.GT.AND P1, PT, R4, 0x1, PT ;  /* 0x000000010400780c */ /* 0x000fe20003f24270 */
[----:B------:R-:W-:Y:S01]  /*32550*/  UIADD3 UR42, UR10, 0x60, URZ ;  /* 0x000000600a2a7890 */ /* 0x000fe2000fffe03f */
[----:B------:R-:W-:Y:S01]  /*32560*/  IADD3 R12, R12, 0x1, RZ ;  /* 0x000000010c0c7810 */ /* 0x000fe20007ffe0ff */
[----:B------:R-:W-:Y:S01]  /*32570*/  UMOV UR6, 0x0 ;  /* 0x0000000000067882 */ /* 0x000fe20000000000 */
[----:B------:R-:W-:Y:S01]  /*32580*/  UMOV UR7, 0x10000000 ;  /* 0x1000000000077882 */ /* 0x000fe20000000000 */
[----:B------:R-:W-:Y:S01]  /*32590*/  UIADD3.X UR5, URZ, UR15, URZ, UP1, !UPT ;  /* 0x0000000f3f057290 */ /* 0x000fe20008ffe43f */
[C---:B------:R-:W-:Y:S01]  /*325a0*/  ISETP.NE.AND P0, PT, R12.reuse, 0x3, PT ;  /* 0x000000030c00780c */ /* 0x040fe20003f05270 */
[----:B------:R-:W-:Y:S01]  /*325b0*/  UMOV UR57, UR9 ;  /* 0x0000000900397c82 */ /* 0x000fe20008000000 */
[----:B------:R-:W-:Y:S01]  /*325c0*/  UMOV UR59, UR11 ;  /* 0x0000000b003b7c82 */ /* 0x000fe20008000000 */
[----:B------:R-:W-:Y:S01]  /*325d0*/  UIADD3 UR8, UR40, 0x100, URZ ;  /* 0x0000010028087890 */ /* 0x000fe2000fffe03f */
[----:B------:R-:W-:Y:S01]  /*325e0*/  SEL R14, RZ, 0x1, P0 ;  /* 0x00000001ff0e7807 */ /* 0x000fe20000000000 */
[----:B------:R-:W-:Y:S01]  /*325f0*/  UIADD3 UR56, UR40, 0x8100, URZ ;  /* 0x0000810028387890 */ /* 0x000fe2000fffe03f */
[----:B------:R-:W-:Y:S01]  /*32600*/  IADD3 R13, R13, 0x80, RZ ;  /* 0x000000800d0d7810 */ /* 0x000fe20007ffe0ff */
[----:B------:R-:W-:Y:S01]  /*32610*/  UIADD3 UR48, UR40, 0x10100, URZ ;  /* 0x0001010028307890 */ /* 0x000fe2000fffe03f */
[----:B------:R-:W-:Y:S01]  /*32620*/  LOP3.LUT R3, R3, R14, RZ, 0x3c, !PT ;  /* 0x0000000e03037212 */ /* 0x000fe200078e3cff */
[----:B------:R-:W-:Y:S01]  /*32630*/  UIADD3 UR40, UR40, 0x18100, URZ ;  /* 0x0001810028287890 */ /* 0x000fe2000fffe03f */
[----:B------:R-:W-:Y:S01]  /*32640*/  SEL R12, R12, RZ, P0 ;  /* 0x000000ff0c0c7207 */ /* 0x000fe20000000000 */
[----:B------:R-:W-:Y:S01]  /*32650*/  UIADD3 UR32, UR18, 0x60100, URZ ;  /* 0x0006010012207890 */ /* 0x000fe2000fffe03f */
[----:B------:R0:W-:Y:S01]  /*32660*/  UTMALDG.3D.MULTICAST [UR8], [UR30], UR46, desc[UR6] ;  /* 0x000006081e0073b4 */ /* 0x0001e2000801182e */
[----:B------:R-:W-:-:S02]  /*32670*/  UIADD3 UR24, UR18, 0x68100, URZ ;  /* 0x0006810012187890 */ /* 0x000fc4000fffe03f */
[----:B------:R-:W-:Y:S01]  /*32680*/  UIADD3 UR16, UR18, 0x70100, URZ ;  /* 0x0007010012107890 */ /* 0x000fe2000fffe03f */
[----:B------:R-:W-:Y:S01]  /*32690*/  UMOV UR60, UR12 ;  /* 0x0000000c003c7c82 */ /* 0x000fe20008000000 */
[----:B------:R-:W-:Y:S01]  /*326a0*/  UMOV UR49, UR9 ;  /* 0x0000000900317c82 */ /* 0x000fe20008000000 */
[----:B------:R-:W-:Y:S01]  /*326b0*/  UMOV UR51, UR11 ;  /* 0x0000000b00337c82 */ /* 0x000fe20008000000 */
[----:B------:R-:W-:Y:S01]  /*326c0*/  UMOV UR52, UR12 ;  /* 0x0000000c00347c82 */ /* 0x000fe20008000000 */
[----:B------:R-:W-:Y:S01]  /*326d0*/  UMOV UR41, UR9 ;  /* 0x0000000900297c82 */ /* 0x000fe20008000000 */
[----:B------:R-:W-:Y:S01]  /*326e0*/  UMOV UR44, UR12 ;  /* 0x0000000c002c7c82 */ /* 0x000fe20008000000 */
[----:B------:R-:W-:Y:S01]  /*326f0*/  UMOV UR43, UR11 ;  /* 0x0000000b002b7c82 */ /* 0x000fe20008000000 */
[----:B------:R1:W-:Y:S01]  /*32700*/  UTMALDG.3D.MULTICAST [UR56], [UR30], UR46, desc[UR6] ;  /* 0x000006381e0073b4 */ /* 0x0003e2000801182e */
        /* <DEDUP_REMOVED lines=11> */
[----:B0-----:R-:W-:Y:S01]  /*327c0*/  UIADD3 UR8, UR18, 0x78100, URZ ;  /* 0x0007810012087890 */ /* 0x001fe2000fffe03f */
[----:B------:R1:W-:Y:S02]  /*327d0*/  UTMALDG.3D.MULTICAST [UR40], [UR30], UR46, desc[UR6] ;  /* 0x000006281e0073b4 */ /* 0x0003e4000801182e */
[----:B------:R-:W-:Y:S01]  /*327e0*/  UMOV UR18, UR50 ;  /* 0x0000003200127c82 */ /* 0x000fe20008000000 */
[----:B------:R-:W-:Y:S01]  /*327f0*/  UMOV UR11, UR35 ;  /* 0x00000023000b7c82 */ /* 0x000fe20008000000 */
[----:B------:R-:W-:Y:S01]  /*32800*/  UMOV UR10, UR42 ;  /* 0x0000002a000a7c82 */ /* 0x000fe20008000000 */
[----:B------:R1:W-:Y:S01]  /*32810*/  UTMALDG.3D [UR32], [UR4], desc[UR6] ;  /* 0x00000620040075b4 */ /* 0x0003e20008011000 */
[----:B------:R1:W-:Y:S01]  /*32820*/  UTMALDG.3D [UR24], [UR4], desc[UR6] ;  /* 0x00000618040075b4 */ /* 0x0003e20008011000 */
[----:B------:R1:W-:Y:S01]  /*32830*/  UTMALDG.3D [UR16], [UR4], desc[UR6] ;  /* 0x00000610040075b4 */ /* 0x0003e20008011000 */
[----:B------:R1:W-:Y:S02]  /*32840*/  UTMALDG.3D [UR8], [UR4], desc[UR6] ;  /* 0x00000608040075b4 */ /* 0x0003e40008011000 */
[----:B-1----:R-:W-:Y:S05]  /*32850*/  @P1 BRA `(.L_x_556) ;  /* 0xfffffff800ac1947 */ /* 0x002fea000383ffff */
.L_x_553:
[----:B------:R-:W-:Y:S05]  /*32860*/  BSYNC B1 ;  /* 0x0000000000017941 */ /* 0x000fea0003800000 */
.L_x_552:
[----:B------:R-:W2:Y:S01]  /*32870*/  LDL.LU R15, [R1+0x204] ;  /* 0x00020400010f7983 */ /* 0x000ea20000300800 */
[----:B------:R-:W-:Y:S01]  /*32880*/  LOP3.LUT P0, RZ, R10, 0xff, RZ, 0xc0, !PT ;  /* 0x000000ff0aff7812 */ /* 0x000fe2000780c0ff */
[C---:B------:R-:W-:Y:S01]  /*32890*/  IMAD.IADD R6, R7.reuse, 0x1, R6 ;  /* 0x0000000107067824 */ /* 0x040fe200078e0206 */
[----:B------:R-:W-:Y:S01]  /*328a0*/  ULDC.64 UR4, c[0x0][0x650] ;  /* 0x0001940000047ab9 */ /* 0x000fe20000000a00 */
[----:B------:R-:W3:Y:S01]  /*328b0*/  LDL.LU R14, [R1+0x208] ;  /* 0x00020800010e7983 */ /* 0x000ee20000300800 */
[----:B------:R-:W-:Y:S01]  /*328c0*/  ISETP.GE.U32.AND P1, PT, R7, 0x3, PT ;  /* 0x000000030700780c */ /* 0x000fe20003f26070 */
[----:B------:R-:W-:Y:S01]  /*328d0*/  BSSY B1, `(.L_x_557) ;  /* 0x0000072000017945 */ /* 0x000fe20003800000 */
[----:B------:R-:W-:Y:S02]  /*328e0*/  MOV R11, 0xffffffff ;  /* 0xffffffff000b7802 */ /* 0x000fe40000000f00 */
[----:B------:R-:W-:Y:S02]  /*328f0*/  PRMT R4, RZ, 0x7610, R4 ;  /* 0x00007610ff047816 */ /* 0x000fe40000000004 */
[----:B------:R-:W-:-:S03]  /*32900*/  PRMT R10, RZ, 0x7610, R10 ;  /* 0x00007610ff0a7816 */ /* 0x000fc6000000000a */
[----:B------:R-:W0:Y:S01]  /*32910*/  @P0 S2R R8, SR_CgaCtaId ;  /* 0x0000000000080919 */ /* 0x000e220000008800 */
[----:B------:R-:W-:-:S04]  /*32920*/  @P0 MOV R3, 0x400 ;  /* 0x0000040000030802 */ /* 0x000fc80000000f00 */
[----:B0-----:R-:W-:-:S04]  /*32930*/  @P0 LEA R3, R8, R3, 0x18 ;  /* 0x0000000308030211 */ /* 0x001fc800078ec0ff */
[----:B------:R0:W-:Y:S01]  /*32940*/  @P0 SYNCS.ARRIVE.TRANS64.A1T0 RZ, [R3+URZ+0x48], RZ ;  /* 0x000048ff03ff09a7 */ /* 0x0001e2000810003f */
[----:B------:R-:W-:-:S04]  /*32950*/  ISETP.GT.U32.AND P0, PT, R6, 0x2, PT ;  /* 0x000000020600780c */ /* 0x000fc80003f04070 */
[----:B------:R-:W-:Y:S01]  /*32960*/  ISETP.LT.U32.AND P0, PT, R7, 0x3, P0 ;  /* 0x000000030700780c */ /* 0x000fe20000701070 */
[----:B0-----:R-:W-:-:S04]  /*32970*/  IMAD.WIDE.U32 R2, R6, -0x55555555, RZ ;  /* 0xaaaaaaab06027825 */ /* 0x001fc800078e00ff */
[----:B------:R-:W-:Y:S01]  /*32980*/  IMAD.MOV.U32 R2, RZ, RZ, -0x1 ;  /* 0xffffffffff027424 */ /* 0x000fe200078e00ff */
[----:B------:R-:W-:Y:S02]  /*32990*/  SHF.R.U32.HI R5, RZ, 0x1, R3 ;  /* 0x00000001ff057819 */ /* 0x000fe40000011603 */
[----:B------:R-:W-:-:S03]  /*329a0*/  SEL R3, RZ, 0x1, !P0 ;  /* 0x00000001ff037807 */ /* 0x000fc60004000000 */
[----:B------:R-:W-:Y:S01]  /*329b0*/  IMAD R6, R5, -0x3, R6 ;  /* 0xfffffffd05067824 */ /* 0x000fe200078e0206 */
[----:B------:R-:W-:Y:S02]  /*329c0*/  LOP3.LUT R0, R0, R3, RZ, 0x3c, !PT ;  /* 0x0000000300007212 */ /* 0x000fe400078e3cff */
[----:B------:R-:W-:Y:S02]  /*329d0*/  MOV R3, 0xffffffff ;  /* 0xffffffff00037802 */ /* 0x000fe40000000f00 */
[----:B------:R-:W-:Y:S02]  /*329e0*/  @P1 LOP3.LUT R0, R0, 0x1, R5, 0x78, !PT ;  /* 0x0000000100001812 */ /* 0x000fe400078e7805 */
[----:B---3--:R-:W-:-:S04]  /*329f0*/  IADD3 R14, P0, R14, UR22, RZ ;  /* 0x000000160e0e7c10 */ /* 0x008fc8000ff1e0ff */
[----:B--2---:R-:W-:Y:S01]  /*32a00*/  IADD3.X R15, R15, UR39, RZ, P0, !PT ;  /* 0x000000270f0f7c10 */ /* 0x004fe200087fe4ff */
[----:B------:R0:W-:Y:S01]  /*32a10*/  STL [R1+0x208], R14 ;  /* 0x0002080e01007387 */ /* 0x0001e20000100800 */
[----:B------:R-:W-:-:S03]  /*32a20*/  ISETP.GE.U32.AND P0, PT, R14, UR4, PT ;  /* 0x000000040e007c0c */ /* 0x000fc6000bf06070 */
[----:B------:R0:W-:Y:S01]  /*32a30*/  STL [R1+0x204], R15 ;  /* 0x0002040f01007387 */ /* 0x0001e20000100800 */
[----:B------:R-:W-:-:S13]  /*32a40*/  ISETP.GE.U32.AND.EX P0, PT, R15, UR5, PT, P0 ;  /* 0x000000050f007c0c */ /* 0x000fda000bf06100 */
[----:B0-----:R-:W-:Y:S05]  /*32a50*/  @P0 BRA `(.L_x_558) ;  /* 0x0000000400640947 */ /* 0x001fea0003800000 */
[----:B------:R-:W0:Y:S01]  /*32a60*/  S2R R9, SR_CTAID.X ;  /* 0x0000000000097919 */ /* 0x000e220000002500 */
[----:B------:R-:W-:Y:S01]  /*32a70*/  ULDC UR4, c[0x0][0x150] ;  /* 0x0000540000047ab9 */ /* 0x000fe20000000800 */
[----:B------:R-:W1:Y:S01]  /*32a80*/  LDC R4, c[0x0][0x144] ;  /* 0x00005100ff047b82 */ /* 0x000e620000000800 */
[----:B------:R-:W-:Y:S01]  /*32a90*/  UISETP.NE.AND UP0, UPT, UR38, URZ, UPT ;  /* 0x0000003f2600728c */ /* 0x000fe2000bf05270 */
[----:B------:R-:W2:Y:S01]  /*32aa0*/  S2R R2, SR_CTAID.Y ;  /* 0x0000000000027919 */ /* 0x000ea20000002600 */
[----:B------:R-:W-:-:S04]  /*32ab0*/  ULDC UR7, c[0x0][0x630] ;  /* 0x00018c0000077ab9 */ /* 0x000fc80000000800 */
[----:B------:R-:W-:Y:S01]  /*32ac0*/  PLOP3.LUT P0, PT, PT, PT, UP0, 0x80, 0x0 ;  /* 0x000000000000781c */ /* 0x000fe20003f0f008 */
[----:B------:R-:W3:Y:S01]  /*32ad0*/  LDC R13, c[0x0][0x148] ;  /* 0x00005200ff0d7b82 */ /* 0x000ee20000000800 */
[----:B0-----:R-:W-:Y:S02]  /*32ae0*/  I2FP.F32.U32 R3, R9 ;  /* 0x0000000900037245 */ /* 0x001fe40000201000 */
[----:B--2---:R-:W-:-:S03]  /*32af0*/  I2FP.F32.U32 R5, R2 ;  /* 0x0000000200057245 */ /* 0x004fc60000201000 */
[----:B------:R-:W-:Y:S01]  /*32b00*/  FMUL R3, R3, UR4 ;  /* 0x0000000403037c20 */ /* 0x000fe20008400000 */
[----:B------:R-:W-:Y:S02]  /*32b10*/  ULDC UR4, c[0x0][0x154] ;  /* 0x0000550000047ab9 */ /* 0x000fe40000000800 */
[----:B------:R-:W-:Y:S01]  /*32b20*/  FMUL R11, R5, UR4 ;  /* 0x00000004050b7c20 */ /* 0x000fe20008400000 */
[----:B------:R-:W-:Y:S02]  /*32b30*/  ULDC.64 UR4, c[0x0][0x628] ;  /* 0x00018a0000047ab9 */ /* 0x000fe40000000a00 */
[----:B------:R-:W0:Y:S08]  /*32b40*/  F2I.U32.TRUNC.NTZ R3, R3 ;  /* 0x0000000300037305 */ /* 0x000e30000020f000 */
[----:B------:R-:W2:Y:S01]  /*32b50*/  F2I.U32.TRUNC.NTZ R11, R11 ;  /* 0x0000000b000b7305 */ /* 0x000ea2000020f000 */
[----:B0-----:R-:W-:Y:S01]  /*32b60*/  IMAD.MOV R5, RZ, RZ, -R3 ;  /* 0x000000ffff057224 */ /* 0x001fe200078e0a03 */
[----:B------:R-:W-:-:S03]  /*32b70*/  MOV R3, R15 ;  /* 0x0000000f00037202 */ /* 0x000fc60000000f00 */
[----:B-1----:R-:W-:Y:S01]  /*32b80*/  IMAD R9, R4, R5, R9 ;  /* 0x0000000504097224 */ /* 0x002fe200078e0209 */
[----:B--2---:R-:W-:-:S05]  /*32b90*/  IADD3 R4, -R11, RZ, RZ ;  /* 0x000000ff0b047210 */ /* 0x004fca0007ffe1ff */
[----:B---3--:R-:W-:Y:S01]  /*32ba0*/  @P0 IMAD R9, R13, R4, R2 ;  /* 0x000000040d090224 */ /* 0x008fe200078e0202 */
[----:B------:R-:W-:Y:S01]  /*32bb0*/  ISETP.NE.U32.AND P0, PT, RZ, UR4, PT ;  /* 0x00000004ff007c0c */ /* 0x000fe2000bf05070 */
[----:B------:R-:W-:-:S03]  /*32bc0*/  IMAD.MOV.U32 R2, RZ, RZ, R14 ;  /* 0x000000ffff027224 */ /* 0x000fc600078e000e */
[----:B------:R-:W-:-:S13]  /*32bd0*/  ISETP.NE.AND.EX P0, PT, RZ, UR5, PT, P0 ;  /* 0x00000005ff007c0c */ /* 0x000fda000bf05300 */
[----:B------:R-:W-:Y:S05]  /*32be0*/  @!P0 BRA `(.L_x_559) ;  /* 0x0000000000288947 */ /* 0x000fea0003800000 */
[----:B------:R-:W-:Y:S02]  /*32bf0*/  ULDC UR6, c[0x0][0x634] ;  /* 0x00018d0000067ab9 */ /* 0x000fe40000000800 */
[----:B------:R-:W-:-:S05]  /*32c00*/  IADD3 R3, P0, R14, UR6, RZ ;  /* 0x000000060e037c10 */ /* 0x000fca000ff1e0ff */
[----:B------:R-:W-:-:S04]  /*32c10*/  IMAD.X R11, RZ, RZ, R15, P0 ;  /* 0x000000ffff0b7224 */ /* 0x000fc800000e060f */
[----:B------:R-:W-:-:S04]  /*32c20*/  IMAD.WIDE.U32 R4, R11, UR4, RZ ;  /* 0x000000040b047c25 */ /* 0x000fc8000f8e00ff */
[----:B------:R-:W-:-:S04]  /*32c30*/  IMAD.WIDE.U32 R4, P0, R3, UR5, R4 ;  /* 0x0000000503047c25 */ /* 0x000fc8000f800004 */
[----:B------:R-:W-:-:S04]  /*32c40*/  IMAD.WIDE.U32 R2, R3, UR4, RZ ;  /* 0x0000000403027c25 */ /* 0x000fc8000f8e00ff */
[----:B------:R-:W-:Y:S01]  /*32c50*/  IMAD.MOV.U32 R2, RZ, RZ, R5 ;  /* 0x000000ffff027224 */ /* 0x000fe200078e0005 */
[----:B------:R-:W-:Y:S02]  /*32c60*/  IADD3 RZ, P1, R3, R4, RZ ;  /* 0x0000000403ff7210 */ /* 0x000fe40007f3e0ff */
[----:B------:R-:W-:-:S03]  /*32c70*/  IADD3.X R3, RZ, RZ, RZ, P0, !PT ;  /* 0x000000ffff037210 */ /* 0x000fc600007fe4ff */
[----:B------:R-:W-:-:S08]  /*32c80*/  IMAD.WIDE.U32.X R2, R11, UR5, R2, P1 ;  /* 0x000000050b027c25 */ /* 0x000fd000088e0402 */
.L_x_559:
[--C-:B------:R-:W-:Y:S01]  /*32c90*/  SHF.R.U64 R11, R2, UR7, R3.reuse ;  /* 0x00000007020b7c19 */ /* 0x100fe20008001203 */
[----:B------:R-:W-:Y:S01]  /*32ca0*/  ULDC.64 UR4, c[0x0][0x620] ;  /* 0x0001880000047ab9 */ /* 0x000fe20000000a00 */
[----:B------:R-:W-:Y:S01]  /*32cb0*/  SHF.R.U32.HI R2, RZ, UR7, R3 ;  /* 0x00000007ff027c19 */ /* 0x000fe20008011603 */
[----:B------:R-:W-:Y:S01]  /*32cc0*/  ULDC.64 UR6, c[0x0][0x640] ;  /* 0x0001900000067ab9 */ /* 0x000fe20000000a00 */
[----:B------:R-:W-:Y:S02]  /*32cd0*/  IADD3 R13, P0, RZ, -R11, RZ ;  /* 0x8000000bff0d7210 */ /* 0x000fe40007f1e0ff */
[----:B------:R-:W-:Y:S02]  /*32ce0*/  MOV R3, R15 ;  /* 0x0000000f00037202 */ /* 0x000fe40000000f00 */
[----:B------:R-:W-:Y:S02]  /*32cf0*/  IADD3.X R2, RZ, ~R2, RZ, P0, !PT ;  /* 0x80000002ff027210 */ /* 0x000fe400007fe4ff */
[----:B------:R-:W-:-:S03]  /*32d00*/  ISETP.NE.U32.AND P0, PT, RZ, UR6, PT ;  /* 0x00000006ff007c0c */ /* 0x000fc6000bf05070 */
[----:B------:R-:W-:Y:S01]  /*32d10*/  IMAD R2, R2, UR4, RZ ;  /* 0x0000000402027c24 */ /* 0x000fe2000f8e02ff */
[----:B------:R-:W-:-:S03]  /*32d20*/  ISETP.NE.AND.EX P0, PT, RZ, UR7, PT, P0 ;  /* 0x00000007ff007c0c */ /* 0x000fc6000bf05300 */
[----:B------:R-:W-:Y:S02]  /*32d30*/  IMAD R5, R13, UR5, R2 ;  /* 0x000000050d057c24 */ /* 0x000fe4000f8e0202 */
[----:B------:R-:W-:-:S04]  /*32d40*/  IMAD.MOV.U32 R2, RZ, RZ, R14 ;  /* 0x000000ffff027224 */ /* 0x000fc800078e000e */
[----:B------:R-:W-:Y:S01]  /*32d50*/  IMAD.WIDE.U32 R2, R13, UR4, R2 ;  /* 0x000000040d027c25 */ /* 0x000fe2000f8e0002 */
[----:B------:R-:W-:-:S03]  /*32d60*/  ULDC UR4, c[0x0][0x618] ;  /* 0x0001860000047ab9 */ /* 0x000fc60000000800 */
[----:B------:R-:W-:-:S05]  /*32d70*/  IMAD.IADD R3, R3, 0x1, R5 ;  /* 0x0000000103037824 */ /* 0x000fca00078e0205 */
[--C-:B------:R-:W-:Y:S02]  /*32d80*/  SHF.R.U64 R12, R2, UR4, R3.reuse ;  /* 0x00000004020c7c19 */ /* 0x100fe40008001203 */
[----:B------:R-:W-:Y:S01]  /*32d90*/  SHF.R.U32.HI R3, RZ, UR4, R3 ;  /* 0x00000004ff037c19 */ /* 0x000fe20008011603 */
[----:B------:R-:W-:-:S03]  /*32da0*/  ULDC UR4, c[0x0][0x608] ;  /* 0x0001820000047ab9 */ /* 0x000fc60000000800 */
[--C-:B------:R-:W-:Y:S02]  /*32db0*/  SHF.R.U32.HI R2, RZ, UR4, R3.reuse ;  /* 0x00000004ff027c19 */ /* 0x100fe40008011603 */
[----:B------:R-:W-:Y:S01]  /*32dc0*/  SHF.R.U64 R13, R12, UR4, R3 ;  /* 0x000000040c0d7c19 */ /* 0x000fe20008001203 */
[----:B------:R-:W-:Y:S02]  /*32dd0*/  ULDC UR4, c[0x0][0x658] ;  /* 0x0001960000047ab9 */ /* 0x000fe40000000800 */
[--C-:B------:R-:W-:Y:S02]  /*32de0*/  SHF.R.U32.HI R15, RZ, UR4, R2.reuse ;  /* 0x00000004ff0f7c19 */ /* 0x100fe40008011602 */
[----:B------:R-:W-:-:S03]  /*32df0*/  SHF.R.U64 R14, R13, UR4, R2 ;  /* 0x000000040d0e7c19 */ /* 0x000fc60008001202 */
[----:B------:R-:W-:Y:S01]  /*32e00*/  IMAD.MOV.U32 R3, RZ, RZ, R15 ;  /* 0x000000ffff037224 */ /* 0x000fe200078e000f */
[----:B------:R-:W-:Y:S01]  /*32e10*/  MOV R2, R14 ;  /* 0x0000000e00027202 */ /* 0x000fe20000000f00 */
[----:B------:R-:W-:Y:S06]  /*32e20*/  @!P0 BRA `(.L_x_560) ;  /* 0x0000000000288947 */ /* 0x000fec0003800000 */
[----:B------:R-:W-:Y:S02]  /*32e30*/  ULDC UR4, c[0x0][0x64c] ;  /* 0x0001930000047ab9 */ /* 0x000fe40000000800 */
[----:B------:R-:W-:-:S04]  /*32e40*/  IADD3 R3, P0, R14, UR4, RZ ;  /* 0x000000040e037c10 */ /* 0x000fc8000ff1e0ff */
[----:B------:R-:W-:-:S05]  /*32e50*/  IADD3.X R15, RZ, R15, RZ, P0, !PT ;  /* 0x0000000fff0f7210 */ /* 0x000fca00007fe4ff */
[----:B------:R-:W-:-:S04]  /*32e60*/  IMAD.WIDE.U32 R4, R15, UR6, RZ ;  /* 0x000000060f047c25 */ /* 0x000fc8000f8e00ff */
[----:B------:R-:W-:-:S04]  /*32e70*/  IMAD.WIDE.U32 R4, P0, R3, UR7, R4 ;  /* 0x0000000703047c25 */ /* 0x000fc8000f800004 */
[----:B------:R-:W-:Y:S01]  /*32e80*/  IMAD.WIDE.U32 R2, R3, UR6, RZ ;  /* 0x0000000603027c25 */ /* 0x000fe2000f8e00ff */
[----:B------:R-:W-:-:S04]  /*32e90*/  MOV R2, R5 ;  /* 0x0000000500027202 */ /* 0x000fc80000000f00 */
[----:B------:R-:W-:Y:S01]  /*32ea0*/  IADD3 RZ, P1, R3, R4, RZ ;  /* 0x0000000403ff7210 */ /* 0x000fe20007f3e0ff */
[----:B------:R-:W-:-:S04]  /*32eb0*/  IMAD.X R3, RZ, RZ, RZ, P0 ;  /* 0x000000ffff037224 */ /* 0x000fc800000e06ff */
[----:B------:R-:W-:-:S08]  /*32ec0*/  IMAD.WIDE.U32.X R2, R15, UR7, R2, P1 ;  /* 0x000000070f027c25 */ /* 0x000fd000088e0402 */
.L_x_560:
[----:B------:R-:W-:Y:S01]  /*32ed0*/  ULDC UR4, c[0x0][0x648] ;  /* 0x0001920000047ab9 */ /* 0x000fe20000000800 */
[----:B------:R-:W-:Y:S01]  /*32ee0*/  LOP3.LUT R13, R13, UR29, RZ, 0xc0, !PT ;  /* 0x0000001d0d0d7c12 */ /* 0x000fe2000f8ec0ff */
[----:B------:R-:W-:Y:S01]  /*32ef0*/  UISETP.NE.AND UP0, UPT, UR38, URZ, UPT ;  /* 0x0000003f2600728c */ /* 0x000fe2000bf05270 */
[----:B------:R-:W-:Y:S01]  /*32f00*/  SHF.R.U64 R2, R2, UR4, R3 ;  /* 0x0000000402027c19 */ /* 0x000fe20008001203 */
[----:B------:R-:W-:-:S04]  /*32f10*/  ULDC UR4, c[0x0][0x638] ;  /* 0x00018e0000047ab9 */ /* 0x000fc80000000800 */
[----:B------:R-:W-:Y:S01]  /*32f20*/  IMAD.MOV R3, RZ, RZ, -R2 ;  /* 0x000000ffff037224 */ /* 0x000fe200078e0a02 */
[----:B------:R-:W-:Y:S01]  /*32f30*/  PLOP3.LUT P0, PT, PT, PT, UP0, 0x40, 0x0 ;  /* 0x000000000000781c */ /* 0x000fe20003f0e808 */
[----:B------:R-:W-:Y:S01]  /*32f40*/  IMAD R4, R2, UR13, R13 ;  /* 0x0000000d02047c24 */ /* 0x000fe2000f8e020d */
[----:B------:R-:W-:Y:S01]  /*32f50*/  PLOP3.LUT P1, PT, PT, PT, UP0, 0x40, 0x0 ;  /* 0x000000000000781c */ /* 0x000fe20003f2e808 */
[----:B------:R-:W-:Y:S01]  /*32f60*/  IMAD R14, R3, UR4, R14 ;  /* 0x00000004030e7c24 */ /* 0x000fe2000f8e020e */
[----:B------:R-:W-:Y:S01]  /*32f70*/  ULDC UR4, c[0x0][0x610] ;  /* 0x0001840000047ab9 */ /* 0x000fe20000000800 */
[----:B------:R-:W-:Y:S01]  /*32f80*/  LOP3.LUT R3, R12, UR21, RZ, 0xc0, !PT ;  /* 0x000000150c037c12 */ /* 0x000fe2000f8ec0ff */
[----:B------:R-:W-:Y:S01]  /*32f90*/  IMAD R9, R4, UR4, R9 ;  /* 0x0000000404097c24 */ /* 0x000fe2000f8e0209 */
[----:B------:R-:W-:Y:S01]  /*32fa0*/  ULDC UR4, c[0x0][0x600] ;  /* 0x0001800000047ab9 */ /* 0x000fe20000000800 */
[----:B------:R-:W-:Y:S02]  /*32fb0*/  MOV R4, 0x1 ;  /* 0x0000000100047802 */ /* 0x000fe40000000f00 */
[----:B------:R-:W-:-:S05]  /*32fc0*/  IMAD R14, R14, UR4, R3 ;  /* 0x000000040e0e7c24 */ /* 0x000fca000f8e0203 */
[----:B------:R-:W-:Y:S02]  /*32fd0*/  SEL R2, R14, R9, P0 ;  /* 0x000000090e027207 */ /* 0x000fe40000000000 */
[----:B------:R-:W-:-:S07]  /*32fe0*/  SEL R3, R9, R14, P1 ;  /* 0x0000000e09037207 */ /* 0x000fce0000800000 */
.L_x_558:
[----:B------:R-:W-:Y:S05]  /*32ff0*/  BSYNC B1 ;  /* 0x0000000000017941 */ /* 0x000fea0003800000 */
.L_x_557:
[----:B------:R-:W-:-:S13]  /*33000*/  LOP3.LUT P0, RZ, R4, 0xff, RZ, 0xc0, !PT ;  /* 0x000000ff04ff7812 */ /* 0x000fda000780c0ff */
[----:B------:R-:W-:Y:S05]  /*33010*/  @P0 BRA `(.L_x_561) ;  /* 0xfffffff000840947 */ /* 0x000fea000383ffff */
[----:B------:R-:W-:Y:S05]  /*33020*/  BSYNC B0 ;  /* 0x0000000000007941 */ /* 0x000fea0003800000 */
.L_x_550:
[----:B------:R-:W-:-:S03]  /*33030*/  UMOV UR4, 0xffffffff ;  /* 0xffffffff00047882 */ /* 0x000fc60000000000 */
[----:B------:R-:W-:Y:S05]  /*33040*/  BRA.DIV UR4, `(.L_x_562) ;  /* 0x0000000204f47947 */ /* 0x000fea000b800000 */
[----:B------:R-:W-:-:S13]  /*33050*/  ELECT P6, URZ, PT ;  /* 0x00000000003f782f */ /* 0x000fda00038c0000 */
.L_x_575:
[----:B------:R-:W-:Y:S04]  /*33060*/  BSSY B0, `(.L_x_563) ;  /* 0x0000023000007945 */ /* 0x000fe80003800000 */
[----:B------:R-:W-:Y:S05]  /*33070*/  @!P6 BRA `(.L_x_564) ;  /* 0x000000000084e947 */ /* 0x000fea0003800000 */
[----:B------:R-:W-:-:S04]  /*33080*/  ULOP3.LUT UR4, UR37, 0x2, URZ, 0xfc, !UPT ;  /* 0x0000000225047892 */ /* 0x000fc8000f8efc3f */
[----:B------:R-:W-:-:S06]  /*33090*/  UISETP.NE.AND UP0, UPT, UR4, 0x3, UPT ;  /* 0x000000030400788c */ /* 0x000fcc000bf05270 */
[----:B------:R-:W-:-:S13]  /*330a0*/  PLOP3.LUT P0, PT, PT, PT, UP0, 0x80, 0x0 ;  /* 0x000000000000781c */ /* 0x000fda0003f0f008 */
[----:B------:R-:W-:Y:S05]  /*330b0*/  @!P0 BRA `(.L_x_565) ;  /* 0x0000000000048947 */ /* 0x000fea0003800000 */
[----:B------:R-:W-:Y:S01]  /*330c0*/  BPT.TRAP 0x1 ;  /* 0x000000040000795c */ /* 0x000fe20000300000 */
.L_x_565:
[----:B------:R-:W0:Y:S01]  /*330d0*/  S2R R3, SR_CgaCtaId ;  /* 0x0000000000037919 */ /* 0x000e220000008800 */
[----:B------:R-:W-:-:S04]  /*330e0*/  MOV R2, 0x400 ;  /* 0x0000040000027802 */ /* 0x000fc80000000f00 */
[----:B0-----:R-:W-:Y:S02]  /*330f0*/  LEA R3, R3, R2, 0x18 ;  /* 0x0000000203037211 */ /* 0x001fe400078ec0ff */
[----:B------:R-:W-:-:S03]  /*33100*/  SHF.L.U32 R2, R0, 0x1f, RZ ;  /* 0x0000001f00027819 */ /* 0x000fc600000006ff */
[----:B------:R-:W-:-:S05]  /*33110*/  VIADD R3, R3, 0x18 ;  /* 0x0000001803037836 */ /* 0x000fca0000000000 */
[----:B------:R-:W-:-:S04]  /*33120*/  LEA R5, R6, R3, 0x3 ;  /* 0x0000000306057211 */ /* 0x000fc800078e18ff */
[----:B------:R-:W0:Y:S02]  /*33130*/  SYNCS.PHASECHK.TRANS64.TRYWAIT P0, [R5+URZ], R2 ;  /* 0x00000002050075a7 */ /* 0x000e24000800017f */
[----:B0-----:R-:W-:Y:S05]  /*33140*/  @!P0 BRA `(.L_x_566) ;  /* 0x0000000000d48947 */ /* 0x001fea0003800000 */
.L_x_576:
[----:B------:R-:W-:-:S05]  /*33150*/  VIADD R6, R6, 0x1 ;  /* 0x0000000106067836 */ /* 0x000fca0000000000 */
[----:B------:R-:W-:-:S04]  /*33160*/  ISETP.NE.AND P0, PT, R6, 0x3, PT ;  /* 0x000000030600780c */ /* 0x000fc80003f05270 */
[----:B0-----:R-:W-:Y:S02]  /*33170*/  SEL R5, RZ, 0x1, P0 ;  /* 0x00000001ff057807 */ /* 0x001fe40000000000 */
[----:B------:R-:W-:Y:S02]  /*33180*/  SEL R6, R6, RZ, P0 ;  /* 0x000000ff06067207 */ /* 0x000fe40000000000 */
[----:B------:R-:W-:Y:S02]  /*33190*/  LOP3.LUT R5, R0, R5, RZ, 0x3c, !PT ;  /* 0x0000000500057212 */ /* 0x000fe400078e3cff */
[----:B------:R-:W-:Y:S02]  /*331a0*/  LEA R7, R6, R3, 0x3 ;  /* 0x0000000306077211 */ /* 0x000fe400078e18ff */
[----:B------:R-:W-:-:S04]  /*331b0*/  SHF.L.U32 R0, R5, 0x1f, RZ ;  /* 0x0000001f05007819 */ /* 0x000fc800000006ff */
[----:B------:R-:W0:Y:S02]  /*331c0*/  SYNCS.PHASECHK.TRANS64.TRYWAIT P0, [R7+URZ], R0 ;  /* 0x00000000070075a7 */ /* 0x000e24000800017f */
[----:B0-----:R-:W-:Y:S05]  /*331d0*/  @!P0 BRA `(.L_x_567) ;  /* 0x0000000000c48947 */ /* 0x001fea0003800000 */
.L_x_577:
[----:B0-----:R-:W-:-:S05]  /*331e0*/  VIADD R0, R6, 0x1 ;  /* 0x0000000106007836 */ /* 0x001fca0000000000 */
[----:B------:R-:W-:-:S04]  /*331f0*/  ISETP.NE.AND P0, PT, R0, 0x3, PT ;  /* 0x000000030000780c */ /* 0x000fc80003f05270 */
[----:B------:R-:W-:Y:S02]  /*33200*/  SEL R2, RZ, 0x1, P0 ;  /* 0x00000001ff027807 */ /* 0x000fe40000000000 */
[----:B------:R-:W-:Y:S02]  /*33210*/  SEL R0, R0, RZ, P0 ;  /* 0x000000ff00007207 */ /* 0x000fe40000000000 */
[----:B------:R-:W-:Y:S02]  /*33220*/  LOP3.LUT R2, R5, R2, RZ, 0x3c, !PT ;  /* 0x0000000205027212 */ /* 0x000fe400078e3cff */
[----:B------:R-:W-:Y:S02]  /*33230*/  LEA R3, R0, R3, 0x3 ;  /* 0x0000000300037211 */ /* 0x000fe400078e18ff */
[----:B------:R-:W-:-:S07]  /*33240*/  SHF.L.U32 R0, R2, 0x1f, RZ ;  /* 0x0000001f02007819 */ /* 0x000fce00000006ff */
.L_x_568:
[----:B0-----:R0:W1:Y:S02]  /*33250*/  SYNCS.PHASECHK.TRANS64.TRYWAIT P0, [R3+URZ], R0 ;  /* 0x00000000030075a7 */ /* 0x001064000800017f */
[----:B-1----:R-:W-:Y:S05]  /*33260*/  @!P0 NANOSLEEP.SYNCS 0x989680 ;  /* 0x009896800000895d */ /* 0x002fea0003900000 */
[----:B------:R-:W1:Y:S02]  /*33270*/  @!P0 SYNCS.PHASECHK.TRANS64 P0, [R3+URZ], R0 ;  /* 0x00000000030085a7 */ /* 0x000e64000800007f */
[----:B-1----:R-:W-:Y:S05]  /*33280*/  @!P0 BRA `(.L_x_568) ;  /* 0xfffffffc00f08947 */ /* 0x002fea000383ffff */
.L_x_564:
[----:B------:R-:W-:Y:S05]  /*33290*/  BSYNC B0 ;  /* 0x0000000000007941 */ /* 0x000fea0003800000 */
.L_x_563:
[----:B------:R-:W-:Y:S05]  /*332a0*/  EXIT ;  /* 0x000000000000794d */ /* 0x000fea0003800000 */
.L_x_21:
[----:B-1----:R1:W2:Y:S02]  /*332b0*/  SYNCS.PHASECHK.TRANS64.TRYWAIT P1, [R4+URZ], R3 ;  /* 0x00000003040075a7 */ /* 0x0022a4000802017f */
[----:B--2---:R-:W-:Y:S05]  /*332c0*/  @!P1 NANOSLEEP.SYNCS 0x989680 ;  /* 0x009896800000995d */ /* 0x004fea0003900000 */
[----:B------:R-:W2:Y:S02]  /*332d0*/  @!P1 SYNCS.PHASECHK.TRANS64 P1, [R4+URZ], R3 ;  /* 0x00000003040095a7 */ /* 0x000ea4000802007f */
[----:B--2---:R-:W-:Y:S05]  /*332e0*/  @!P1 BRA `(.L_x_21) ;  /* 0xfffffffc00f09947 */ /* 0x004fea000383ffff */
[----:B------:R-:W-:Y:S05]  /*332f0*/  BRA `(.L_x_20) ;  /* 0xfffffce000dc7947 */ /* 0x000fea000383ffff */
.L_x_26:
[----:B-1----:R1:W2:Y:S02]  /*33300*/  SYNCS.PHASECHK.TRANS64.TRYWAIT P1, [R3+URZ], R4 ;  /* 0x00000004030075a7 */ /* 0x0022a4000802017f */
[----:B--2---:R-:W-:Y:S05]  /*33310*/  @!P1 NANOSLEEP.SYNCS 0x989680 ;  /* 0x009896800000995d */ /* 0x004fea0003900000 */
[----:B------:R-:W2:Y:S02]  /*33320*/  @!P1 SYNCS.PHASECHK.TRANS64 P1, [R3+URZ], R4 ;  /* 0x00000004030095a7 */ /* 0x000ea4000802007f */
[----:B--2---:R-:W-:Y:S05]  /*33330*/  @!P1 BRA `(.L_x_26) ;  /* 0xfffffffc00f09947 */ /* 0x004fea000383ffff */
[----:B------:R-:W-:Y:S05]  /*33340*/  BRA `(.L_x_25) ;  /* 0xfffffdd800587947 */ /* 0x000fea000383ffff */
.L_x_551:
[----:B------:R-:W-:Y:S01]  /*33350*/  BSSY B1, `(.L_x_569) ;  /* 0x0000006000017945 */ /* 0x000fe20003800000 */
[----:B------:R-:W-:-:S07]  /*33360*/  IMAD.MOV.U32 R15, RZ, RZ, -0x1 ;  /* 0xffffffffff0f7424 */ /* 0x000fce00078e00ff */
[----:B------:R-:W-:Y:S05]  /*33370*/  WARPSYNC.COLLECTIVE R15, `(.L_x_570) ;  /* 0x000000000f0c7348 */ /* 0x000fea0003c00000 */
[----:B------:R-:W-:Y:S02]  /*33380*/  ELECT P6, UR62, PT ;  /* 0x00000000003e782f */ /* 0x000fe400038c0000 */
[----:B------:R-:W-:Y:S01]  /*33390*/  MOV R14, UR62 ;  /* 0x0000003e000e7c02 */ /* 0x000fe20008000f00 */
[----:B------:R-:W-:Y:S10]  /*333a0*/  ENDCOLLECTIVE ;  /* 0x000000000000791b */ /* 0x000ff40003800000 */
.L_x_570:
[----:B------:R-:W-:Y:S05]  /*333b0*/  BSYNC B1 ;  /* 0x0000000000017941 */ /* 0x000fea0003800000 */
.L_x_569:
[----:B------:R-:W-:Y:S05]  /*333c0*/  BRA `(.L_x_571) ;  /* 0xffffffec00a47947 */ /* 0x000fea000383ffff */
.L_x_554:
[----:B0-----:R0:W1:Y:S02]  /*333d0*/  SYNCS.PHASECHK.TRANS64.TRYWAIT P0, [R15+URZ+0x18], R14 ;  /* 0x0000180e0f0075a7 */ /* 0x001064000800017f */
[----:B-1----:R-:W-:Y:S05]  /*333e0*/  @!P0 NANOSLEEP.SYNCS 0x989680 ;  /* 0x009896800000895d */ /* 0x002fea0003900000 */
[----:B------:R-:W1:Y:S02]  /*333f0*/  @!P0 SYNCS.PHASECHK.TRANS64 P0, [R15+URZ+0x18], R14 ;  /* 0x0000180e0f0085a7 */ /* 0x000e64000800007f */
[----:B-1----:R-:W-:Y:S05]  /*33400*/  @!P0 BRA `(.L_x_554) ;  /* 0xfffffffc00f08947 */ /* 0x002fea000383ffff */
[----:B------:R-:W-:Y:S05]  /*33410*/  BRA `(.L_x_572) ;  /* 0xffffffec00dc7947 */ /* 0x000fea000383ffff */
.L_x_562:
[----:B------:R-:W-:Y:S01]  /*33420*/  BSSY B0, `(.L_x_573) ;  /* 0x0000006000007945 */ /* 0x000fe20003800000 */
[----:B------:R-:W-:-:S07]  /*33430*/  MOV R15, 0xffffffff ;  /* 0xffffffff000f7802 */ /* 0x000fce0000000f00 */
[----:B------:R-:W-:Y:S05]  /*33440*/  WARPSYNC.COLLECTIVE R15, `(.L_x_574) ;  /* 0x000000000f0c7348 */ /* 0x000fea0003c00000 */
[----:B------:R-:W-:Y:S02]  /*33450*/  ELECT P6, UR62, PT ;  /* 0x00000000003e782f */ /* 0x000fe400038c0000 */
[----:B------:R-:W-:Y:S01]  /*33460*/  MOV R14, UR62 ;  /* 0x0000003e000e7c02 */ /* 0x000fe20008000f00 */
[----:B------:R-:W-:Y:S10]  /*33470*/  ENDCOLLECTIVE ;  /* 0x000000000000791b */ /* 0x000ff40003800000 */
.L_x_574:
[----:B------:R-:W-:Y:S05]  /*33480*/  BSYNC B0 ;  /* 0x0000000000007941 */ /* 0x000fea0003800000 */
.L_x_573:
[----:B------:R-:W-:Y:S05]  /*33490*/  BRA `(.L_x_575) ;  /* 0xfffffff800f07947 */ /* 0x000fea000383ffff */
.L_x_566:
[----:B0-----:R0:W1:Y:S02]  /*334a0*/  SYNCS.PHASECHK.TRANS64.TRYWAIT P0, [R5+URZ], R2 ;  /* 0x00000002050075a7 */ /* 0x001064000800017f */
[----:B-1----:R-:W-:Y:S05]  /*334b0*/  @!P0 NANOSLEEP.SYNCS 0x989680 ;  /* 0x009896800000895d */ /* 0x002fea0003900000 */
[----:B------:R-:W1:Y:S02]  /*334c0*/  @!P0 SYNCS.PHASECHK.TRANS64 P0, [R5+URZ], R2 ;  /* 0x00000002050085a7 */ /* 0x000e64000800007f */
[----:B-1----:R-:W-:Y:S05]  /*334d0*/  @!P0 BRA `(.L_x_566) ;  /* 0xfffffffc00f08947 */ /* 0x002fea000383ffff */
[----:B------:R-:W-:Y:S05]  /*334e0*/  BRA `(.L_x_576) ;  /* 0xfffffffc00187947 */ /* 0x000fea000383ffff */
.L_x_567:
[----:B0-----:R0:W1:Y:S02]  /*334f0*/  SYNCS.PHASECHK.TRANS64.TRYWAIT P0, [R7+URZ], R0 ;  /* 0x00000000070075a7 */ /* 0x001064000800017f */
[----:B-1----:R-:W-:Y:S05]  /*33500*/  @!P0 NANOSLEEP.SYNCS 0x989680 ;  /* 0x009896800000895d */ /* 0x002fea0003900000 */
[----:B------:R-:W1:Y:S02]  /*33510*/  @!P0 SYNCS.PHASECHK.TRANS64 P0, [R7+URZ], R0 ;  /* 0x00000000070085a7 */ /* 0x000e64000800007f */
[----:B-1----:R-:W-:Y:S05]  /*33520*/  @!P0 BRA `(.L_x_567) ;  /* 0xfffffffc00f08947 */ /* 0x002fea000383ffff */
[----:B------:R-:W-:Y:S05]  /*33530*/  BRA `(.L_x_577) ;  /* 0xfffffffc00287947 */ /* 0x000fea000383ffff */
.L_x_578:
[----:B------:R-:W-:-:S00]  /*33540*/  BRA `(.L_x_578) ;  /* 0xfffffffc00fc7947 */ /* 0x000fc0000383ffff */
[----:B------:R-:W-:-:S00]  /*33550*/  NOP ;  /* 0x0000000000007918 */ /* 0x000fc00000000000 */
        /* <DEDUP_REMOVED lines=10> */
.L_x_579:


//--------------------- .nv.global.init           --------------------------
	.section	.nv.global.init,"aw",@progbits
.nv.global.init:
	.type		$str$22,@object
	.size		$str$22,($str$23 - $str$22)
$str$22:
        /*0000*/ 	.byte	0x6b, 0x5f, 0x74, 0x69, 0x6c, 0x65, 0x5f, 0x63, 0x6f, 0x75, 0x6e, 0x74, 0x20, 0x3e, 0x3d, 0x20
        /*0010*/ 	.byte	0x31, 0x00
	.type		$str$23,@object
	.size		$str$23,(__unnamed_1 - $str$23)
$str$23:
        /*0012*/ 	.byte	0x2f, 0x74, 0x6d, 0x70, 0x2f, 0x63, 0x75, 0x74, 0x6c, 0x61, 0x73, 0x73, 0x5f, 0x73, 0x77, 0x65
        /*0022*/ 	.byte	0x65, 0x70, 0x5f, 0x73, 0x72, 0x63, 0x2f, 0x69, 0x6e, 0x63, 0x6c, 0x75, 0x64, 0x65, 0x2f, 0x63
        /*0032*/ 	.byte	0x75, 0x74, 0x6c, 0x61, 0x73, 0x73, 0x2f, 0x67, 0x65, 0x6d, 0x6d, 0x2f, 0x63, 0x6f, 0x6c, 0x6c
        /*0042*/ 	.byte	0x65, 0x63, 0x74, 0x69, 0x76, 0x65, 0x2f, 0x73, 0x6d, 0x39, 0x30, 0x5f, 0x6d, 0x6d, 0x61, 0x5f
        /*0052*/ 	.byte	0x74, 0x6d, 0x61, 0x5f, 0x67, 0x6d, 0x6d, 0x61, 0x5f, 0x73, 0x73, 0x5f, 0x77, 0x61, 0x72, 0x70
        /*0062*/ 	.byte	0x73, 0x70, 0x65, 0x63, 0x69, 0x61, 0x6c, 0x69, 0x7a, 0x65, 0x64, 0x2e, 0x68, 0x70, 0x70, 0x00
	.type		__unnamed_1,@object
	.size		__unnamed_1,(.L_0 - __unnamed_1)
__unnamed_1:
        /* <DEDUP_REMOVED lines=178> */
        /*0b92*/ 	.byte	0x65, 0x3a, 0x3a, 0x69, 0x64, 0x65, 0x6e, 0x74, 0x69, 0x74, 0x79, 0x5d, 0x00
.L_0:


//--------------------- .nv.shared._ZN7cutlass13device_kernelINS_4gemm6kernel13GemmUniversalIN4cute5tupleIJiiiiEEENS1_10collective13CollectiveMmaINS1_34MainloopSm90TmaGmmaWarpSpecializedILi3ENS5_IJNS4_1CILi1EEENSA_ILi2EEESB_EEENS1_35KernelTmaWarpSpecializedCooperativeEEENS5_IJNSA_ILi256EEESG_NSA_ILi128EEEEEENS_10tfloat32_tENS5_IJlSB_lEEESJ_SK_NS4_8TiledMMAINS4_8MMA_AtomIJNS4_4SM904GMMA30MMA_64x256x8_F32TF32TF32_SS_TNILNSO_7ScaleInE1ELSQ_1EEEEEENS4_6LayoutINS5_IJSC_SB_SB_EEENS5_IJSB_NSA_ILi0EEESV_EEEEENS5_IJNS4_10UnderscoreESY_SY_EEEEENS4_23SM90_TMA_LOAD_MULTICASTENS4_14ComposedLayoutINS4_7SwizzleILi3ELi4ELi3EEENS4_18smem_ptr_flag_bitsILi32EEENST_INS5_IJNSA_ILi8EEENSA_ILi32EEEEEENS5_IJS18_SB_EEEEEEEvNS4_8identityENS4_13SM90_TMA_LOADES1C_vS1D_EENS_8epilogue10collective6detail29Sm90TmaWarpSpecializedAdapterINS1H_15DefaultEpilogueISJ_SK_SK_NS1G_6thread17LinearCombinationISJ_Li1EffLNS1L_9ScaleType4KindE0ELNS_15FloatRoundStyleE2ESJ_EENS1_15EpilogueDefaultEEEEEvvEEEEvNT_6ParamsE --------------------------
	.section	.nv.shared._ZN7cutlass13device_kernelINS_4gemm6kernel13GemmUniversalIN4cute5tupleIJiiiiEEENS1_10collective13CollectiveMmaINS1_34MainloopSm90TmaGmmaWarpSpecializedILi3ENS5_IJNS4_1CILi1EEENSA_ILi2EEESB_EEENS1_35KernelTmaWarpSpecializedCooperativeEEENS5_IJNSA_ILi256EEESG_NSA_ILi128EEEEEENS_10tfloat32_tENS5_IJlSB_lEEESJ_SK_NS4_8TiledMMAINS4_8MMA_AtomIJNS4_4SM904GMMA30MMA_64x256x8_F32TF32TF32_SS_TNILNSO_7ScaleInE1ELSQ_1EEEEEENS4_6LayoutINS5_IJSC_SB_SB_EEENS5_IJSB_NSA_ILi0EEESV_EEEEENS5_IJNS4_10UnderscoreESY_SY_EEEEENS4_23SM90_TMA_LOAD_MULTICASTENS4_14ComposedLayoutINS4_7SwizzleILi3ELi4ELi3EEENS4_18smem_ptr_flag_bitsILi32EEENST_INS5_IJNSA_ILi8EEENSA_ILi32EEEEEENS5_IJS18_SB_EEEEEEEvNS4_8identityENS4_13SM90_TMA_LOADES1C_vS1D_EENS_8epilogue10collective6detail29Sm90TmaWarpSpecializedAdapterINS1H_15DefaultEpilogueISJ_SK_SK_NS1G_6thread17LinearCombinationISJ_Li1EffLNS1L_9ScaleType4KindE0ELNS_15FloatRoundStyleE2ESJ_EENS1_15EpilogueDefaultEEEEEvvEEEEvNT_6ParamsE,"aw",@nobits
	.sectionflags	@""
	.align	16
	.zero		1024


//--------------------- .nv.shared.reserved.0     --------------------------
	.section	.nv.shared.reserved.0,"aw",@nobits
	.weak		__nv_reservedSMEM_offset_0_alias
	.size		__nv_reservedSMEM_offset_0_alias, 0, 0
	.other		__nv_reservedSMEM_offset_0_alias,@"STO_CUDA_RESERVED_SHARED STV_DEFAULT"
__nv_reservedSMEM_offset_0_alias:
	.zero		0


//--------------------- .nv.global                --------------------------
	.section	.nv.global,"aw",@nobits
.nv.global:
	.type		_ZN39_INTERNAL_2a65e4bb_4_k_cu_268ce282_59524cute1_E,@object
	.size		_ZN39_INTERNAL_2a65e4bb_4_k_cu_268ce282_59524cute1_E,(_ZN39_INTERNAL_2a65e4bb_4_k_cu_268ce282_59524cuda3std3__45__cpo6cbeginE - _ZN39_INTERNAL_2a65e4bb_4_k_cu_268ce282_59524cute1_E)
_ZN39_INTERNAL_2a65e4bb_4_k_cu_268ce282_59524cute1_E:
	.zero		1
	.type		_ZN39_INTERNAL_2a65e4bb_4_k_cu_268ce282_59524cuda3std3__45__cpo6cbeginE,@object
	.size		_ZN39_INTERNAL_2a65e4bb_4_k_cu_268ce282_59524cuda3std3__45__cpo6cbeginE,(_ZN39_INTERNAL_2a65e4bb_4_k_cu_268ce282_59524cuda3std3__48in_placeE - _ZN39_INTERNAL_2a65e4bb_4_k_cu_268ce282_59524cuda3std3__45__cpo6cbeginE)
_ZN39_INTERNAL_2a65e4bb_4_k_cu_268ce282_59524cuda3std3__45__cpo6cbeginE:
	.zero		1
	.type		_ZN39_INTERNAL_2a65e4bb_4_k_cu_268ce282_59524cuda3std3__48in_placeE,@object
	.size		_ZN39_INTERNAL_2a65e4bb_4_k_cu_268ce282_59524cuda3std3__48in_placeE,(_ZN39_INTERNAL_2a65e4bb_4_k_cu_268ce282_59524cuda3std6ranges3__45__cpo9iter_moveE - _ZN39_INTERNAL_2a65e4bb_4_k_cu_268ce282_59524cuda3std3__48in_placeE)
_ZN39_INTERNAL_2a65e4bb_4_k_cu_268ce282_59524cuda3std3__48in_placeE:
	.zero		1
	.type		_ZN39_INTERNAL_2a65e4bb_4_k_cu_268ce282_59524cuda3std6ranges3__45__cpo9iter_moveE,@object
	.size		_ZN39_INTERNAL_2a65e4bb_4_k_cu_268ce282_59524cuda3std6ranges3__45__cpo9iter_moveE,(_ZN39_INTERNAL_2a65e4bb_4_k_cu_268ce282_59524cuda3std3__45__cpo5beginE - _ZN39_INTERNAL_2a65e4bb_4_k_cu_268ce282_59524cuda3std6ranges3__45__cpo9iter_moveE)
_ZN39_INTERNAL_2a65e4bb_4_k_cu_268ce282_59524cuda3std6ranges3__45__cpo9iter_moveE:
	.zero		1
	.type		_ZN39_INTERNAL_2a65e4bb_4_k_cu_268ce282_59524cuda3std3__45__cpo5beginE,@object
	.size		_ZN39_INTERNAL_2a65e4bb_4_k_cu_268ce282_59524cuda3std3__45__cpo5beginE,(_ZN39_INTERNAL_2a65e4bb_4_k_cu_268ce282_59524cuda3std3__441_GLOBAL__N__2a65e4bb_4_k_cu_268ce282_59526ignoreE - _ZN39_INTERNAL_2a65e4bb_4_k_cu_268ce282_59524cuda3std3__45__cpo5beginE)
_ZN39_INTERNAL_2a65e4bb_4_k_cu_268ce282_59524cuda3std3__45__cpo5beginE:
	.zero		1
	.type		_ZN39_INTERNAL_2a65e4bb_4_k_cu_268ce282_59524cuda3std3__441_GLOBAL__N__2a65e4bb_4_k_cu_268ce282_59526ignoreE,@object
	.size		_ZN39_INTERNAL_2a65e4bb_4_k_cu_268ce282_59524cuda3std3__441_GLOBAL__N__2a65e4bb_4_k_cu_268ce282_59526ignoreE,(_ZN39_INTERNAL_2a65e4bb_4_k_cu_268ce282_59524cute7productE - _ZN39_INTERNAL_2a65e4bb_4_k_cu_268ce282_59524cuda3std3__441_GLOBAL__N__2a65e4bb_4_k_cu_268ce282_59526ignoreE)
_ZN39_INTERNAL_2a65e4bb_4_k_cu_268ce282_59524cuda3std3__441_GLOBAL__N__2a65e4bb_4_k_cu_268ce282_59526ignoreE:
	.zero		1
	.type		_ZN39_INTERNAL_2a65e4bb_4_k_cu_268ce282_59524cute7productE,@object
	.size		_ZN39_INTERNAL_2a65e4bb_4_k_cu_268ce282_59524cute7productE,(_ZN39_INTERNAL_2a65e4bb_4_k_cu_268ce282_59524cuda3std3__45__cpo3endE - _ZN39_INTERNAL_2a65e4bb_4_k_cu_268ce282_59524cute7productE)
_ZN39_INTERNAL_2a65e4bb_4_k_cu_268ce282_59524cute7productE:
	.zero		1
	.type		_ZN39_INTERNAL_2a65e4bb_4_k_cu_268ce282_59524cuda3std3__45__cpo3endE,@object
	.size		_ZN39_INTERNAL_2a65e4bb_4_k_cu_268ce282_59524cuda3std3__45__cpo3endE,(_ZN39_INTERNAL_2a65e4bb_4_k_cu_268ce282_59524cuda3std3__419piecewise_constructE - _ZN39_INTERNAL_2a65e4bb_4_k_cu_268ce282_59524cuda3std3__45__cpo3endE)
_ZN39_INTERNAL_2a65e4bb_4_k_cu_268ce282_59524cuda3std3__45__cpo3endE:
	.zero		1
	.type		_ZN39_INTERNAL_2a65e4bb_4_k_cu_268ce282_59524cuda3std3__419piecewise_constructE,@object
	.size		_ZN39_INTERNAL_2a65e4bb_4_k_cu_268ce282_59524cuda3std3__419piecewise_constructE,(_ZN39_INTERNAL_2a65e4bb_4_k_cu_268ce282_59524cuda3std3__45__cpo4cendE - _ZN39_INTERNAL_2a65e4bb_4_k_cu_268ce282_59524cuda3std3__419piecewise_constructE)
_ZN39_INTERNAL_2a65e4bb_4_k_cu_268ce282_59524cuda3std3__419piecewise_constructE:
	.zero		1
	.type		_ZN39_INTERNAL_2a65e4bb_4_k_cu_268ce282_59524cuda3std3__45__cpo4cendE,@object
	.size		_ZN39_INTERNAL_2a65e4bb_4_k_cu_268ce282_59524cuda3std3__45__cpo4cendE,(_ZN39_INTERNAL_2a65e4bb_4_k_cu_268ce282_59524cuda3std6ranges3__45__cpo4swapE - _ZN39_INTERNAL_2a65e4bb_4_k_cu_268ce282_59524cuda3std3__45__cpo4cendE)
_ZN39_INTERNAL_2a65e4bb_4_k_cu_268ce282_59524cuda3std3__45__cpo4cendE:
	.zero		1
	.type		_ZN39_INTERNAL_2a65e4bb_4_k_cu_268ce282_59524cuda3std6ranges3__45__cpo4swapE,@object
	.size		_ZN39_INTERNAL_2a65e4bb_4_k_cu_268ce282_59524cuda3std6ranges3__45__cpo4swapE,(.L_8 - _ZN39_INTERNAL_2a65e4bb_4_k_cu_268ce282_59524cuda3std6ranges3__45__cpo4swapE)
_ZN39_INTERNAL_2a65e4bb_4_k_cu_268ce282_59524cuda3std6ranges3__45__cpo4swapE:
	.zero		1
.L_8:


//--------------------- .nv.constant0._ZN7cutlass13device_kernelINS_4gemm6kernel13GemmUniversalIN4cute5tupleIJiiiiEEENS1_10collective13CollectiveMmaINS1_34MainloopSm90TmaGmmaWarpSpecializedILi3ENS5_IJNS4_1CILi1EEENSA_ILi2EEESB_EEENS1_35KernelTmaWarpSpecializedCooperativeEEENS5_IJNSA_ILi256EEESG_NSA_ILi128EEEEEENS_10tfloat32_tENS5_IJlSB_lEEESJ_SK_NS4_8TiledMMAINS4_8MMA_AtomIJNS4_4SM904GMMA30MMA_64x256x8_F32TF32TF32_SS_TNILNSO_7ScaleInE1ELSQ_1EEEEEENS4_6LayoutINS5_IJSC_SB_SB_EEENS5_IJSB_NSA_ILi0EEESV_EEEEENS5_IJNS4_10UnderscoreESY_SY_EEEEENS4_23SM90_TMA_LOAD_MULTICASTENS4_14ComposedLayoutINS4_7SwizzleILi3ELi4ELi3EEENS4_18smem_ptr_flag_bitsILi32EEENST_INS5_IJNSA_ILi8EEENSA_ILi32EEEEEENS5_IJS18_SB_EEEEEEEvNS4_8identityENS4_13SM90_TMA_LOADES1C_vS1D_EENS_8epilogue10collective6detail29Sm90TmaWarpSpecializedAdapterINS1H_15DefaultEpilogueISJ_SK_SK_NS1G_6thread17LinearCombinationISJ_Li1EffLNS1L_9ScaleType4KindE0ELNS_15FloatRoundStyleE2ESJ_EENS1_15EpilogueDefaultEEEEEvvEEEEvNT_6ParamsE --------------------------
	.section	.nv.constant0._ZN7cutlass13device_kernelINS_4gemm6kernel13GemmUniversalIN4cute5tupleIJiiiiEEENS1_10collective13CollectiveMmaINS1_34MainloopSm90TmaGmmaWarpSpecializedILi3ENS5_IJNS4_1CILi1EEENSA_ILi2EEESB_EEENS1_35KernelTmaWarpSpecializedCooperativeEEENS5_IJNSA_ILi256EEESG_NSA_ILi128EEEEEENS_10tfloat32_tENS5_IJlSB_lEEESJ_SK_NS4_8TiledMMAINS4_8MMA_AtomIJNS4_4SM904GMMA30MMA_64x256x8_F32TF32TF32_SS_TNILNSO_7ScaleInE1ELSQ_1EEEEEENS4_6LayoutINS5_IJSC_SB_SB_EEENS5_IJSB_NSA_ILi0EEESV_EEEEENS5_IJNS4_10UnderscoreESY_SY_EEEEENS4_23SM90_TMA_LOAD_MULTICASTENS4_14ComposedLayoutINS4_7SwizzleILi3ELi4ELi3EEENS4_18smem_ptr_flag_bitsILi32EEENST_INS5_IJNSA_ILi8EEENSA_ILi32EEEEEENS5_IJS18_SB_EEEEEEEvNS4_8identityENS4_13SM90_TMA_LOADES1C_vS1D_EENS_8epilogue10collective6detail29Sm90TmaWarpSpecializedAdapterINS1H_15DefaultEpilogueISJ_SK_SK_NS1G_6thread17LinearCombinationISJ_Li1EffLNS1L_9ScaleType4KindE0ELNS_15FloatRoundStyleE2ESJ_EENS1_15EpilogueDefaultEEEEEvvEEEEvNT_6ParamsE,"a",@progbits
	.sectionflags	@""
	.align	4
.nv.constant0._ZN7cutlass13device_kernelINS_4gemm6kernel13GemmUniversalIN4cute5tupleIJiiiiEEENS1_10collective13CollectiveMmaINS1_34MainloopSm90TmaGmmaWarpSpecializedILi3ENS5_IJNS4_1CILi1EEENSA_ILi2EEESB_EEENS1_35KernelTmaWarpSpecializedCooperativeEEENS5_IJNSA_ILi256EEESG_NSA_ILi128EEEEEENS_10tfloat32_tENS5_IJlSB_lEEESJ_SK_NS4_8TiledMMAINS4_8MMA_AtomIJNS4_4SM904GMMA30MMA_64x256x8_F32TF32TF32_SS_TNILNSO_7ScaleInE1ELSQ_1EEEEEENS4_6LayoutINS5_IJSC_SB_SB_EEENS5_IJSB_NSA_ILi0EEESV_EEEEENS5_IJNS4_10UnderscoreESY_SY_EEEEENS4_23SM90_TMA_LOAD_MULTICASTENS4_14ComposedLayoutINS4_7SwizzleILi3ELi4ELi3EEENS4_18smem_ptr_flag_bitsILi32EEENST_INS5_IJNSA_ILi8EEENSA_ILi32EEEEEENS5_IJS18_SB_EEEEEEEvNS4_8identityENS4_13SM90_TMA_LOADES1C_vS1D_EENS_8epilogue10collective6detail29Sm90TmaWarpSpecializedAdapterINS1H_15DefaultEpilogueISJ_SK_SK_NS1G_6thread17LinearCombinationISJ_Li1EffLNS1L_9ScaleType4KindE0ELNS_15FloatRoundStyleE2ESJ_EENS1_15EpilogueDefaultEEEEEvvEEEEvNT_6ParamsE:
	.zero		1664


//--------------------- SYMBOLS --------------------------

	.type		.nv.reservedSmem.offset0,@object
	.size		.nv.reservedSmem.offset0,0x4
	.type		__assertfail,@function
